//
// Generated by NVIDIA NVVM Compiler
//
// Compiler Build ID: CL-36424714
// Cuda compilation tools, release 13.0, V13.0.88
// Based on NVVM 20.0.0
//

.version 9.0
.target sm_100
.address_size 64

	// .globl	_Z15randomPartitionPiS_S_iiy
.global .align 4 .b8 precalc_xorwow_matrix[102400];
.global .align 4 .b8 precalc_xorwow_offset_matrix[102400];
.global .align 4 .b8 mrg32k3aM1[2304];
.global .align 4 .b8 mrg32k3aM2[2304];
.global .align 4 .b8 mrg32k3aM1SubSeq[2016];
.global .align 4 .b8 mrg32k3aM2SubSeq[2016];
.global .align 4 .b8 mrg32k3aM1Seq[2304];
.global .align 4 .b8 mrg32k3aM2Seq[2304];
.const .align 8 .b8 __cr_lgamma_table[72];

.visible .entry _Z15randomPartitionPiS_S_iiy(
	.param .u64 .ptr .align 1 _Z15randomPartitionPiS_S_iiy_param_0,
	.param .u64 .ptr .align 1 _Z15randomPartitionPiS_S_iiy_param_1,
	.param .u64 .ptr .align 1 _Z15randomPartitionPiS_S_iiy_param_2,
	.param .u32 _Z15randomPartitionPiS_S_iiy_param_3,
	.param .u32 _Z15randomPartitionPiS_S_iiy_param_4,
	.param .u64 _Z15randomPartitionPiS_S_iiy_param_5
)
{
	.local .align 8 .b8 	__local_depot0[48];
	.reg .b64 	%SP;
	.reg .b64 	%SPL;
	.reg .pred 	%p<79>;
	.reg .b32 	%r<1262>;
	.reg .b64 	%rd<60>;

	mov.u64 	%SPL, __local_depot0;
	ld.param.u64 	%rd24, [_Z15randomPartitionPiS_S_iiy_param_1];
	ld.param.u64 	%rd25, [_Z15randomPartitionPiS_S_iiy_param_2];
	ld.param.u32 	%r574, [_Z15randomPartitionPiS_S_iiy_param_3];
	ld.param.u64 	%rd23, [_Z15randomPartitionPiS_S_iiy_param_5];
	cvta.to.global.u64 	%rd1, %rd24;
	cvta.to.global.u64 	%rd2, %rd25;
	mov.u32 	%r576, %ctaid.x;
	mov.u32 	%r577, %ntid.x;
	mul.lo.s32 	%r1, %r576, %r577;
	mov.u32 	%r2, %tid.x;
	add.s32 	%r3, %r1, %r2;
	setp.ge.s32 	%p1, %r3, %r574;
	@%p1 bra 	$L__BB0_138;
	add.u64 	%rd3, %SPL, 0;
	cvt.s64.s32 	%rd57, %r3;
	cvt.u32.u64 	%r578, %rd23;
	xor.b32  	%r579, %r578, -1429050551;
	mul.lo.s32 	%r580, %r579, 1099087573;
	{ .reg .b32 tmp; mov.b64 {tmp, %r581}, %rd23; }
	xor.b32  	%r582, %r581, -136515619;
	mul.lo.s32 	%r583, %r582, -1703105765;
	add.s32 	%r584, %r580, %r583;
	add.s32 	%r4, %r584, 6615241;
	add.s32 	%r988, %r580, 123456789;
	st.local.v2.u32 	[%rd3], {%r4, %r988};
	xor.b32  	%r585, %r580, 362436069;
	add.s32 	%r586, %r583, 521288629;
	st.local.v2.u32 	[%rd3+8], {%r585, %r586};
	xor.b32  	%r587, %r583, 88675123;
	add.s32 	%r984, %r580, 5783321;
	st.local.v2.u32 	[%rd3+16], {%r587, %r984};
	setp.eq.s32 	%p2, %r3, 0;
	@%p2 bra 	$L__BB0_116;
	mov.b32 	%r971, 0;
$L__BB0_3:
	mov.u64 	%rd5, %rd57;
	and.b64  	%rd6, %rd5, 3;
	setp.eq.s64 	%p3, %rd6, 0;
	@%p3 bra 	$L__BB0_115;
	mul.wide.u32 	%rd27, %r971, 3200;
	mov.u64 	%rd28, precalc_xorwow_matrix;
	add.s64 	%rd7, %rd28, %rd27;
	mov.b32 	%r984, 0;
	mov.u32 	%r985, %r984;
	mov.u32 	%r986, %r984;
	mov.u32 	%r987, %r984;
	mov.u32 	%r988, %r984;
	mov.u32 	%r977, %r984;
$L__BB0_5:
	mul.wide.u32 	%rd29, %r977, 4;
	add.s64 	%rd30, %rd3, %rd29;
	ld.local.u32 	%r16, [%rd30+4];
	shl.b32 	%r17, %r977, 5;
	mov.b32 	%r983, 0;
$L__BB0_6:
	.pragma "nounroll";
	shr.u32 	%r591, %r16, %r983;
	and.b32  	%r592, %r591, 1;
	setp.eq.b32 	%p4, %r592, 1;
	not.pred 	%p5, %p4;
	add.s32 	%r593, %r17, %r983;
	mul.lo.s32 	%r594, %r593, 5;
	mul.wide.u32 	%rd31, %r594, 4;
	add.s64 	%rd8, %rd7, %rd31;
	@%p5 bra 	$L__BB0_8;
	ld.global.u32 	%r595, [%rd8];
	xor.b32  	%r988, %r988, %r595;
	ld.global.u32 	%r596, [%rd8+4];
	xor.b32  	%r987, %r987, %r596;
	ld.global.u32 	%r597, [%rd8+8];
	xor.b32  	%r986, %r986, %r597;
	ld.global.u32 	%r598, [%rd8+12];
	xor.b32  	%r985, %r985, %r598;
	ld.global.u32 	%r599, [%rd8+16];
	xor.b32  	%r984, %r984, %r599;
$L__BB0_8:
	and.b32  	%r601, %r591, 2;
	setp.eq.s32 	%p6, %r601, 0;
	@%p6 bra 	$L__BB0_10;
	ld.global.u32 	%r602, [%rd8+20];
	xor.b32  	%r988, %r988, %r602;
	ld.global.u32 	%r603, [%rd8+24];
	xor.b32  	%r987, %r987, %r603;
	ld.global.u32 	%r604, [%rd8+28];
	xor.b32  	%r986, %r986, %r604;
	ld.global.u32 	%r605, [%rd8+32];
	xor.b32  	%r985, %r985, %r605;
	ld.global.u32 	%r606, [%rd8+36];
	xor.b32  	%r984, %r984, %r606;
$L__BB0_10:
	and.b32  	%r608, %r591, 4;
	setp.eq.s32 	%p7, %r608, 0;
	@%p7 bra 	$L__BB0_12;
	ld.global.u32 	%r609, [%rd8+40];
	xor.b32  	%r988, %r988, %r609;
	ld.global.u32 	%r610, [%rd8+44];
	xor.b32  	%r987, %r987, %r610;
	ld.global.u32 	%r611, [%rd8+48];
	xor.b32  	%r986, %r986, %r611;
	ld.global.u32 	%r612, [%rd8+52];
	xor.b32  	%r985, %r985, %r612;
	ld.global.u32 	%r613, [%rd8+56];
	xor.b32  	%r984, %r984, %r613;
$L__BB0_12:
	and.b32  	%r615, %r591, 8;
	setp.eq.s32 	%p8, %r615, 0;
	@%p8 bra 	$L__BB0_14;
	ld.global.u32 	%r616, [%rd8+60];
	xor.b32  	%r988, %r988, %r616;
	ld.global.u32 	%r617, [%rd8+64];
	xor.b32  	%r987, %r987, %r617;
	ld.global.u32 	%r618, [%rd8+68];
	xor.b32  	%r986, %r986, %r618;
	ld.global.u32 	%r619, [%rd8+72];
	xor.b32  	%r985, %r985, %r619;
	ld.global.u32 	%r620, [%rd8+76];
	xor.b32  	%r984, %r984, %r620;
$L__BB0_14:
	and.b32  	%r622, %r591, 16;
	setp.eq.s32 	%p9, %r622, 0;
	@%p9 bra 	$L__BB0_16;
	ld.global.u32 	%r623, [%rd8+80];
	xor.b32  	%r988, %r988, %r623;
	ld.global.u32 	%r624, [%rd8+84];
	xor.b32  	%r987, %r987, %r624;
	ld.global.u32 	%r625, [%rd8+88];
	xor.b32  	%r986, %r986, %r625;
	ld.global.u32 	%r626, [%rd8+92];
	xor.b32  	%r985, %r985, %r626;
	ld.global.u32 	%r627, [%rd8+96];
	xor.b32  	%r984, %r984, %r627;
$L__BB0_16:
	and.b32  	%r629, %r591, 32;
	setp.eq.s32 	%p10, %r629, 0;
	@%p10 bra 	$L__BB0_18;
	ld.global.u32 	%r630, [%rd8+100];
	xor.b32  	%r988, %r988, %r630;
	ld.global.u32 	%r631, [%rd8+104];
	xor.b32  	%r987, %r987, %r631;
	ld.global.u32 	%r632, [%rd8+108];
	xor.b32  	%r986, %r986, %r632;
	ld.global.u32 	%r633, [%rd8+112];
	xor.b32  	%r985, %r985, %r633;
	ld.global.u32 	%r634, [%rd8+116];
	xor.b32  	%r984, %r984, %r634;
$L__BB0_18:
	and.b32  	%r636, %r591, 64;
	setp.eq.s32 	%p11, %r636, 0;
	@%p11 bra 	$L__BB0_20;
	ld.global.u32 	%r637, [%rd8+120];
	xor.b32  	%r988, %r988, %r637;
	ld.global.u32 	%r638, [%rd8+124];
	xor.b32  	%r987, %r987, %r638;
	ld.global.u32 	%r639, [%rd8+128];
	xor.b32  	%r986, %r986, %r639;
	ld.global.u32 	%r640, [%rd8+132];
	xor.b32  	%r985, %r985, %r640;
	ld.global.u32 	%r641, [%rd8+136];
	xor.b32  	%r984, %r984, %r641;
$L__BB0_20:
	and.b32  	%r643, %r591, 128;
	setp.eq.s32 	%p12, %r643, 0;
	@%p12 bra 	$L__BB0_22;
	ld.global.u32 	%r644, [%rd8+140];
	xor.b32  	%r988, %r988, %r644;
	ld.global.u32 	%r645, [%rd8+144];
	xor.b32  	%r987, %r987, %r645;
	ld.global.u32 	%r646, [%rd8+148];
	xor.b32  	%r986, %r986, %r646;
	ld.global.u32 	%r647, [%rd8+152];
	xor.b32  	%r985, %r985, %r647;
	ld.global.u32 	%r648, [%rd8+156];
	xor.b32  	%r984, %r984, %r648;
$L__BB0_22:
	and.b32  	%r650, %r591, 256;
	setp.eq.s32 	%p13, %r650, 0;
	@%p13 bra 	$L__BB0_24;
	ld.global.u32 	%r651, [%rd8+160];
	xor.b32  	%r988, %r988, %r651;
	ld.global.u32 	%r652, [%rd8+164];
	xor.b32  	%r987, %r987, %r652;
	ld.global.u32 	%r653, [%rd8+168];
	xor.b32  	%r986, %r986, %r653;
	ld.global.u32 	%r654, [%rd8+172];
	xor.b32  	%r985, %r985, %r654;
	ld.global.u32 	%r655, [%rd8+176];
	xor.b32  	%r984, %r984, %r655;
$L__BB0_24:
	and.b32  	%r657, %r591, 512;
	setp.eq.s32 	%p14, %r657, 0;
	@%p14 bra 	$L__BB0_26;
	ld.global.u32 	%r658, [%rd8+180];
	xor.b32  	%r988, %r988, %r658;
	ld.global.u32 	%r659, [%rd8+184];
	xor.b32  	%r987, %r987, %r659;
	ld.global.u32 	%r660, [%rd8+188];
	xor.b32  	%r986, %r986, %r660;
	ld.global.u32 	%r661, [%rd8+192];
	xor.b32  	%r985, %r985, %r661;
	ld.global.u32 	%r662, [%rd8+196];
	xor.b32  	%r984, %r984, %r662;
$L__BB0_26:
	and.b32  	%r664, %r591, 1024;
	setp.eq.s32 	%p15, %r664, 0;
	@%p15 bra 	$L__BB0_28;
	ld.global.u32 	%r665, [%rd8+200];
	xor.b32  	%r988, %r988, %r665;
	ld.global.u32 	%r666, [%rd8+204];
	xor.b32  	%r987, %r987, %r666;
	ld.global.u32 	%r667, [%rd8+208];
	xor.b32  	%r986, %r986, %r667;
	ld.global.u32 	%r668, [%rd8+212];
	xor.b32  	%r985, %r985, %r668;
	ld.global.u32 	%r669, [%rd8+216];
	xor.b32  	%r984, %r984, %r669;
$L__BB0_28:
	and.b32  	%r671, %r591, 2048;
	setp.eq.s32 	%p16, %r671, 0;
	@%p16 bra 	$L__BB0_30;
	ld.global.u32 	%r672, [%rd8+220];
	xor.b32  	%r988, %r988, %r672;
	ld.global.u32 	%r673, [%rd8+224];
	xor.b32  	%r987, %r987, %r673;
	ld.global.u32 	%r674, [%rd8+228];
	xor.b32  	%r986, %r986, %r674;
	ld.global.u32 	%r675, [%rd8+232];
	xor.b32  	%r985, %r985, %r675;
	ld.global.u32 	%r676, [%rd8+236];
	xor.b32  	%r984, %r984, %r676;
$L__BB0_30:
	and.b32  	%r678, %r591, 4096;
	setp.eq.s32 	%p17, %r678, 0;
	@%p17 bra 	$L__BB0_32;
	ld.global.u32 	%r679, [%rd8+240];
	xor.b32  	%r988, %r988, %r679;
	ld.global.u32 	%r680, [%rd8+244];
	xor.b32  	%r987, %r987, %r680;
	ld.global.u32 	%r681, [%rd8+248];
	xor.b32  	%r986, %r986, %r681;
	ld.global.u32 	%r682, [%rd8+252];
	xor.b32  	%r985, %r985, %r682;
	ld.global.u32 	%r683, [%rd8+256];
	xor.b32  	%r984, %r984, %r683;
$L__BB0_32:
	and.b32  	%r685, %r591, 8192;
	setp.eq.s32 	%p18, %r685, 0;
	@%p18 bra 	$L__BB0_34;
	ld.global.u32 	%r686, [%rd8+260];
	xor.b32  	%r988, %r988, %r686;
	ld.global.u32 	%r687, [%rd8+264];
	xor.b32  	%r987, %r987, %r687;
	ld.global.u32 	%r688, [%rd8+268];
	xor.b32  	%r986, %r986, %r688;
	ld.global.u32 	%r689, [%rd8+272];
	xor.b32  	%r985, %r985, %r689;
	ld.global.u32 	%r690, [%rd8+276];
	xor.b32  	%r984, %r984, %r690;
$L__BB0_34:
	and.b32  	%r692, %r591, 16384;
	setp.eq.s32 	%p19, %r692, 0;
	@%p19 bra 	$L__BB0_36;
	ld.global.u32 	%r693, [%rd8+280];
	xor.b32  	%r988, %r988, %r693;
	ld.global.u32 	%r694, [%rd8+284];
	xor.b32  	%r987, %r987, %r694;
	ld.global.u32 	%r695, [%rd8+288];
	xor.b32  	%r986, %r986, %r695;
	ld.global.u32 	%r696, [%rd8+292];
	xor.b32  	%r985, %r985, %r696;
	ld.global.u32 	%r697, [%rd8+296];
	xor.b32  	%r984, %r984, %r697;
$L__BB0_36:
	and.b32  	%r699, %r591, 32768;
	setp.eq.s32 	%p20, %r699, 0;
	@%p20 bra 	$L__BB0_38;
	ld.global.u32 	%r700, [%rd8+300];
	xor.b32  	%r988, %r988, %r700;
	ld.global.u32 	%r701, [%rd8+304];
	xor.b32  	%r987, %r987, %r701;
	ld.global.u32 	%r702, [%rd8+308];
	xor.b32  	%r986, %r986, %r702;
	ld.global.u32 	%r703, [%rd8+312];
	xor.b32  	%r985, %r985, %r703;
	ld.global.u32 	%r704, [%rd8+316];
	xor.b32  	%r984, %r984, %r704;
$L__BB0_38:
	add.s32 	%r983, %r983, 16;
	setp.ne.s32 	%p21, %r983, 32;
	@%p21 bra 	$L__BB0_6;
	mad.lo.s32 	%r705, %r977, -31, %r17;
	add.s32 	%r977, %r705, 1;
	setp.ne.s32 	%p22, %r977, 5;
	@%p22 bra 	$L__BB0_5;
	st.local.u32 	[%rd3+4], %r988;
	st.local.v2.u32 	[%rd3+8], {%r987, %r986};
	st.local.v2.u32 	[%rd3+16], {%r985, %r984};
	setp.eq.s64 	%p23, %rd6, 1;
	@%p23 bra 	$L__BB0_115;
	mov.b32 	%r984, 0;
	mov.u32 	%r1077, %r984;
	mov.u32 	%r1078, %r984;
	mov.u32 	%r1079, %r984;
	mov.u32 	%r988, %r984;
	mov.u32 	%r1069, %r984;
$L__BB0_42:
	mul.wide.u32 	%rd32, %r1069, 4;
	add.s64 	%rd33, %rd3, %rd32;
	ld.local.u32 	%r192, [%rd33+4];
	shl.b32 	%r193, %r1069, 5;
	mov.b32 	%r1075, 0;
$L__BB0_43:
	.pragma "nounroll";
	shr.u32 	%r708, %r192, %r1075;
	and.b32  	%r709, %r708, 1;
	setp.eq.b32 	%p24, %r709, 1;
	not.pred 	%p25, %p24;
	add.s32 	%r710, %r193, %r1075;
	mul.lo.s32 	%r711, %r710, 5;
	mul.wide.u32 	%rd34, %r711, 4;
	add.s64 	%rd9, %rd7, %rd34;
	@%p25 bra 	$L__BB0_45;
	ld.global.u32 	%r712, [%rd9];
	xor.b32  	%r988, %r988, %r712;
	ld.global.u32 	%r713, [%rd9+4];
	xor.b32  	%r1079, %r1079, %r713;
	ld.global.u32 	%r714, [%rd9+8];
	xor.b32  	%r1078, %r1078, %r714;
	ld.global.u32 	%r715, [%rd9+12];
	xor.b32  	%r1077, %r1077, %r715;
	ld.global.u32 	%r716, [%rd9+16];
	xor.b32  	%r984, %r984, %r716;
$L__BB0_45:
	and.b32  	%r718, %r708, 2;
	setp.eq.s32 	%p26, %r718, 0;
	@%p26 bra 	$L__BB0_47;
	ld.global.u32 	%r719, [%rd9+20];
	xor.b32  	%r988, %r988, %r719;
	ld.global.u32 	%r720, [%rd9+24];
	xor.b32  	%r1079, %r1079, %r720;
	ld.global.u32 	%r721, [%rd9+28];
	xor.b32  	%r1078, %r1078, %r721;
	ld.global.u32 	%r722, [%rd9+32];
	xor.b32  	%r1077, %r1077, %r722;
	ld.global.u32 	%r723, [%rd9+36];
	xor.b32  	%r984, %r984, %r723;
$L__BB0_47:
	and.b32  	%r725, %r708, 4;
	setp.eq.s32 	%p27, %r725, 0;
	@%p27 bra 	$L__BB0_49;
	ld.global.u32 	%r726, [%rd9+40];
	xor.b32  	%r988, %r988, %r726;
	ld.global.u32 	%r727, [%rd9+44];
	xor.b32  	%r1079, %r1079, %r727;
	ld.global.u32 	%r728, [%rd9+48];
	xor.b32  	%r1078, %r1078, %r728;
	ld.global.u32 	%r729, [%rd9+52];
	xor.b32  	%r1077, %r1077, %r729;
	ld.global.u32 	%r730, [%rd9+56];
	xor.b32  	%r984, %r984, %r730;
$L__BB0_49:
	and.b32  	%r732, %r708, 8;
	setp.eq.s32 	%p28, %r732, 0;
	@%p28 bra 	$L__BB0_51;
	ld.global.u32 	%r733, [%rd9+60];
	xor.b32  	%r988, %r988, %r733;
	ld.global.u32 	%r734, [%rd9+64];
	xor.b32  	%r1079, %r1079, %r734;
	ld.global.u32 	%r735, [%rd9+68];
	xor.b32  	%r1078, %r1078, %r735;
	ld.global.u32 	%r736, [%rd9+72];
	xor.b32  	%r1077, %r1077, %r736;
	ld.global.u32 	%r737, [%rd9+76];
	xor.b32  	%r984, %r984, %r737;
$L__BB0_51:
	and.b32  	%r739, %r708, 16;
	setp.eq.s32 	%p29, %r739, 0;
	@%p29 bra 	$L__BB0_53;
	ld.global.u32 	%r740, [%rd9+80];
	xor.b32  	%r988, %r988, %r740;
	ld.global.u32 	%r741, [%rd9+84];
	xor.b32  	%r1079, %r1079, %r741;
	ld.global.u32 	%r742, [%rd9+88];
	xor.b32  	%r1078, %r1078, %r742;
	ld.global.u32 	%r743, [%rd9+92];
	xor.b32  	%r1077, %r1077, %r743;
	ld.global.u32 	%r744, [%rd9+96];
	xor.b32  	%r984, %r984, %r744;
$L__BB0_53:
	and.b32  	%r746, %r708, 32;
	setp.eq.s32 	%p30, %r746, 0;
	@%p30 bra 	$L__BB0_55;
	ld.global.u32 	%r747, [%rd9+100];
	xor.b32  	%r988, %r988, %r747;
	ld.global.u32 	%r748, [%rd9+104];
	xor.b32  	%r1079, %r1079, %r748;
	ld.global.u32 	%r749, [%rd9+108];
	xor.b32  	%r1078, %r1078, %r749;
	ld.global.u32 	%r750, [%rd9+112];
	xor.b32  	%r1077, %r1077, %r750;
	ld.global.u32 	%r751, [%rd9+116];
	xor.b32  	%r984, %r984, %r751;
$L__BB0_55:
	and.b32  	%r753, %r708, 64;
	setp.eq.s32 	%p31, %r753, 0;
	@%p31 bra 	$L__BB0_57;
	ld.global.u32 	%r754, [%rd9+120];
	xor.b32  	%r988, %r988, %r754;
	ld.global.u32 	%r755, [%rd9+124];
	xor.b32  	%r1079, %r1079, %r755;
	ld.global.u32 	%r756, [%rd9+128];
	xor.b32  	%r1078, %r1078, %r756;
	ld.global.u32 	%r757, [%rd9+132];
	xor.b32  	%r1077, %r1077, %r757;
	ld.global.u32 	%r758, [%rd9+136];
	xor.b32  	%r984, %r984, %r758;
$L__BB0_57:
	and.b32  	%r760, %r708, 128;
	setp.eq.s32 	%p32, %r760, 0;
	@%p32 bra 	$L__BB0_59;
	ld.global.u32 	%r761, [%rd9+140];
	xor.b32  	%r988, %r988, %r761;
	ld.global.u32 	%r762, [%rd9+144];
	xor.b32  	%r1079, %r1079, %r762;
	ld.global.u32 	%r763, [%rd9+148];
	xor.b32  	%r1078, %r1078, %r763;
	ld.global.u32 	%r764, [%rd9+152];
	xor.b32  	%r1077, %r1077, %r764;
	ld.global.u32 	%r765, [%rd9+156];
	xor.b32  	%r984, %r984, %r765;
$L__BB0_59:
	and.b32  	%r767, %r708, 256;
	setp.eq.s32 	%p33, %r767, 0;
	@%p33 bra 	$L__BB0_61;
	ld.global.u32 	%r768, [%rd9+160];
	xor.b32  	%r988, %r988, %r768;
	ld.global.u32 	%r769, [%rd9+164];
	xor.b32  	%r1079, %r1079, %r769;
	ld.global.u32 	%r770, [%rd9+168];
	xor.b32  	%r1078, %r1078, %r770;
	ld.global.u32 	%r771, [%rd9+172];
	xor.b32  	%r1077, %r1077, %r771;
	ld.global.u32 	%r772, [%rd9+176];
	xor.b32  	%r984, %r984, %r772;
$L__BB0_61:
	and.b32  	%r774, %r708, 512;
	setp.eq.s32 	%p34, %r774, 0;
	@%p34 bra 	$L__BB0_63;
	ld.global.u32 	%r775, [%rd9+180];
	xor.b32  	%r988, %r988, %r775;
	ld.global.u32 	%r776, [%rd9+184];
	xor.b32  	%r1079, %r1079, %r776;
	ld.global.u32 	%r777, [%rd9+188];
	xor.b32  	%r1078, %r1078, %r777;
	ld.global.u32 	%r778, [%rd9+192];
	xor.b32  	%r1077, %r1077, %r778;
	ld.global.u32 	%r779, [%rd9+196];
	xor.b32  	%r984, %r984, %r779;
$L__BB0_63:
	and.b32  	%r781, %r708, 1024;
	setp.eq.s32 	%p35, %r781, 0;
	@%p35 bra 	$L__BB0_65;
	ld.global.u32 	%r782, [%rd9+200];
	xor.b32  	%r988, %r988, %r782;
	ld.global.u32 	%r783, [%rd9+204];
	xor.b32  	%r1079, %r1079, %r783;
	ld.global.u32 	%r784, [%rd9+208];
	xor.b32  	%r1078, %r1078, %r784;
	ld.global.u32 	%r785, [%rd9+212];
	xor.b32  	%r1077, %r1077, %r785;
	ld.global.u32 	%r786, [%rd9+216];
	xor.b32  	%r984, %r984, %r786;
$L__BB0_65:
	and.b32  	%r788, %r708, 2048;
	setp.eq.s32 	%p36, %r788, 0;
	@%p36 bra 	$L__BB0_67;
	ld.global.u32 	%r789, [%rd9+220];
	xor.b32  	%r988, %r988, %r789;
	ld.global.u32 	%r790, [%rd9+224];
	xor.b32  	%r1079, %r1079, %r790;
	ld.global.u32 	%r791, [%rd9+228];
	xor.b32  	%r1078, %r1078, %r791;
	ld.global.u32 	%r792, [%rd9+232];
	xor.b32  	%r1077, %r1077, %r792;
	ld.global.u32 	%r793, [%rd9+236];
	xor.b32  	%r984, %r984, %r793;
$L__BB0_67:
	and.b32  	%r795, %r708, 4096;
	setp.eq.s32 	%p37, %r795, 0;
	@%p37 bra 	$L__BB0_69;
	ld.global.u32 	%r796, [%rd9+240];
	xor.b32  	%r988, %r988, %r796;
	ld.global.u32 	%r797, [%rd9+244];
	xor.b32  	%r1079, %r1079, %r797;
	ld.global.u32 	%r798, [%rd9+248];
	xor.b32  	%r1078, %r1078, %r798;
	ld.global.u32 	%r799, [%rd9+252];
	xor.b32  	%r1077, %r1077, %r799;
	ld.global.u32 	%r800, [%rd9+256];
	xor.b32  	%r984, %r984, %r800;
$L__BB0_69:
	and.b32  	%r802, %r708, 8192;
	setp.eq.s32 	%p38, %r802, 0;
	@%p38 bra 	$L__BB0_71;
	ld.global.u32 	%r803, [%rd9+260];
	xor.b32  	%r988, %r988, %r803;
	ld.global.u32 	%r804, [%rd9+264];
	xor.b32  	%r1079, %r1079, %r804;
	ld.global.u32 	%r805, [%rd9+268];
	xor.b32  	%r1078, %r1078, %r805;
	ld.global.u32 	%r806, [%rd9+272];
	xor.b32  	%r1077, %r1077, %r806;
	ld.global.u32 	%r807, [%rd9+276];
	xor.b32  	%r984, %r984, %r807;
$L__BB0_71:
	and.b32  	%r809, %r708, 16384;
	setp.eq.s32 	%p39, %r809, 0;
	@%p39 bra 	$L__BB0_73;
	ld.global.u32 	%r810, [%rd9+280];
	xor.b32  	%r988, %r988, %r810;
	ld.global.u32 	%r811, [%rd9+284];
	xor.b32  	%r1079, %r1079, %r811;
	ld.global.u32 	%r812, [%rd9+288];
	xor.b32  	%r1078, %r1078, %r812;
	ld.global.u32 	%r813, [%rd9+292];
	xor.b32  	%r1077, %r1077, %r813;
	ld.global.u32 	%r814, [%rd9+296];
	xor.b32  	%r984, %r984, %r814;
$L__BB0_73:
	and.b32  	%r816, %r708, 32768;
	setp.eq.s32 	%p40, %r816, 0;
	@%p40 bra 	$L__BB0_75;
	ld.global.u32 	%r817, [%rd9+300];
	xor.b32  	%r988, %r988, %r817;
	ld.global.u32 	%r818, [%rd9+304];
	xor.b32  	%r1079, %r1079, %r818;
	ld.global.u32 	%r819, [%rd9+308];
	xor.b32  	%r1078, %r1078, %r819;
	ld.global.u32 	%r820, [%rd9+312];
	xor.b32  	%r1077, %r1077, %r820;
	ld.global.u32 	%r821, [%rd9+316];
	xor.b32  	%r984, %r984, %r821;
$L__BB0_75:
	add.s32 	%r1075, %r1075, 16;
	setp.ne.s32 	%p41, %r1075, 32;
	@%p41 bra 	$L__BB0_43;
	mad.lo.s32 	%r822, %r1069, -31, %r193;
	add.s32 	%r1069, %r822, 1;
	setp.ne.s32 	%p42, %r1069, 5;
	@%p42 bra 	$L__BB0_42;
	st.local.u32 	[%rd3+4], %r988;
	st.local.v2.u32 	[%rd3+8], {%r1079, %r1078};
	st.local.v2.u32 	[%rd3+16], {%r1077, %r984};
	setp.ne.s64 	%p43, %rd6, 3;
	@%p43 bra 	$L__BB0_115;
	mov.b32 	%r984, 0;
	mov.u32 	%r1169, %r984;
	mov.u32 	%r1170, %r984;
	mov.u32 	%r1171, %r984;
	mov.u32 	%r988, %r984;
	mov.u32 	%r1161, %r984;
$L__BB0_79:
	mul.wide.u32 	%rd35, %r1161, 4;
	add.s64 	%rd36, %rd3, %rd35;
	ld.local.u32 	%r368, [%rd36+4];
	shl.b32 	%r369, %r1161, 5;
	mov.b32 	%r1167, 0;
$L__BB0_80:
	.pragma "nounroll";
	shr.u32 	%r825, %r368, %r1167;
	and.b32  	%r826, %r825, 1;
	setp.eq.b32 	%p44, %r826, 1;
	not.pred 	%p45, %p44;
	add.s32 	%r827, %r369, %r1167;
	mul.lo.s32 	%r828, %r827, 5;
	mul.wide.u32 	%rd37, %r828, 4;
	add.s64 	%rd10, %rd7, %rd37;
	@%p45 bra 	$L__BB0_82;
	ld.global.u32 	%r829, [%rd10];
	xor.b32  	%r988, %r988, %r829;
	ld.global.u32 	%r830, [%rd10+4];
	xor.b32  	%r1171, %r1171, %r830;
	ld.global.u32 	%r831, [%rd10+8];
	xor.b32  	%r1170, %r1170, %r831;
	ld.global.u32 	%r832, [%rd10+12];
	xor.b32  	%r1169, %r1169, %r832;
	ld.global.u32 	%r833, [%rd10+16];
	xor.b32  	%r984, %r984, %r833;
$L__BB0_82:
	and.b32  	%r835, %r825, 2;
	setp.eq.s32 	%p46, %r835, 0;
	@%p46 bra 	$L__BB0_84;
	ld.global.u32 	%r836, [%rd10+20];
	xor.b32  	%r988, %r988, %r836;
	ld.global.u32 	%r837, [%rd10+24];
	xor.b32  	%r1171, %r1171, %r837;
	ld.global.u32 	%r838, [%rd10+28];
	xor.b32  	%r1170, %r1170, %r838;
	ld.global.u32 	%r839, [%rd10+32];
	xor.b32  	%r1169, %r1169, %r839;
	ld.global.u32 	%r840, [%rd10+36];
	xor.b32  	%r984, %r984, %r840;
$L__BB0_84:
	and.b32  	%r842, %r825, 4;
	setp.eq.s32 	%p47, %r842, 0;
	@%p47 bra 	$L__BB0_86;
	ld.global.u32 	%r843, [%rd10+40];
	xor.b32  	%r988, %r988, %r843;
	ld.global.u32 	%r844, [%rd10+44];
	xor.b32  	%r1171, %r1171, %r844;
	ld.global.u32 	%r845, [%rd10+48];
	xor.b32  	%r1170, %r1170, %r845;
	ld.global.u32 	%r846, [%rd10+52];
	xor.b32  	%r1169, %r1169, %r846;
	ld.global.u32 	%r847, [%rd10+56];
	xor.b32  	%r984, %r984, %r847;
$L__BB0_86:
	and.b32  	%r849, %r825, 8;
	setp.eq.s32 	%p48, %r849, 0;
	@%p48 bra 	$L__BB0_88;
	ld.global.u32 	%r850, [%rd10+60];
	xor.b32  	%r988, %r988, %r850;
	ld.global.u32 	%r851, [%rd10+64];
	xor.b32  	%r1171, %r1171, %r851;
	ld.global.u32 	%r852, [%rd10+68];
	xor.b32  	%r1170, %r1170, %r852;
	ld.global.u32 	%r853, [%rd10+72];
	xor.b32  	%r1169, %r1169, %r853;
	ld.global.u32 	%r854, [%rd10+76];
	xor.b32  	%r984, %r984, %r854;
$L__BB0_88:
	and.b32  	%r856, %r825, 16;
	setp.eq.s32 	%p49, %r856, 0;
	@%p49 bra 	$L__BB0_90;
	ld.global.u32 	%r857, [%rd10+80];
	xor.b32  	%r988, %r988, %r857;
	ld.global.u32 	%r858, [%rd10+84];
	xor.b32  	%r1171, %r1171, %r858;
	ld.global.u32 	%r859, [%rd10+88];
	xor.b32  	%r1170, %r1170, %r859;
	ld.global.u32 	%r860, [%rd10+92];
	xor.b32  	%r1169, %r1169, %r860;
	ld.global.u32 	%r861, [%rd10+96];
	xor.b32  	%r984, %r984, %r861;
$L__BB0_90:
	and.b32  	%r863, %r825, 32;
	setp.eq.s32 	%p50, %r863, 0;
	@%p50 bra 	$L__BB0_92;
	ld.global.u32 	%r864, [%rd10+100];
	xor.b32  	%r988, %r988, %r864;
	ld.global.u32 	%r865, [%rd10+104];
	xor.b32  	%r1171, %r1171, %r865;
	ld.global.u32 	%r866, [%rd10+108];
	xor.b32  	%r1170, %r1170, %r866;
	ld.global.u32 	%r867, [%rd10+112];
	xor.b32  	%r1169, %r1169, %r867;
	ld.global.u32 	%r868, [%rd10+116];
	xor.b32  	%r984, %r984, %r868;
$L__BB0_92:
	and.b32  	%r870, %r825, 64;
	setp.eq.s32 	%p51, %r870, 0;
	@%p51 bra 	$L__BB0_94;
	ld.global.u32 	%r871, [%rd10+120];
	xor.b32  	%r988, %r988, %r871;
	ld.global.u32 	%r872, [%rd10+124];
	xor.b32  	%r1171, %r1171, %r872;
	ld.global.u32 	%r873, [%rd10+128];
	xor.b32  	%r1170, %r1170, %r873;
	ld.global.u32 	%r874, [%rd10+132];
	xor.b32  	%r1169, %r1169, %r874;
	ld.global.u32 	%r875, [%rd10+136];
	xor.b32  	%r984, %r984, %r875;
$L__BB0_94:
	and.b32  	%r877, %r825, 128;
	setp.eq.s32 	%p52, %r877, 0;
	@%p52 bra 	$L__BB0_96;
	ld.global.u32 	%r878, [%rd10+140];
	xor.b32  	%r988, %r988, %r878;
	ld.global.u32 	%r879, [%rd10+144];
	xor.b32  	%r1171, %r1171, %r879;
	ld.global.u32 	%r880, [%rd10+148];
	xor.b32  	%r1170, %r1170, %r880;
	ld.global.u32 	%r881, [%rd10+152];
	xor.b32  	%r1169, %r1169, %r881;
	ld.global.u32 	%r882, [%rd10+156];
	xor.b32  	%r984, %r984, %r882;
$L__BB0_96:
	and.b32  	%r884, %r825, 256;
	setp.eq.s32 	%p53, %r884, 0;
	@%p53 bra 	$L__BB0_98;
	ld.global.u32 	%r885, [%rd10+160];
	xor.b32  	%r988, %r988, %r885;
	ld.global.u32 	%r886, [%rd10+164];
	xor.b32  	%r1171, %r1171, %r886;
	ld.global.u32 	%r887, [%rd10+168];
	xor.b32  	%r1170, %r1170, %r887;
	ld.global.u32 	%r888, [%rd10+172];
	xor.b32  	%r1169, %r1169, %r888;
	ld.global.u32 	%r889, [%rd10+176];
	xor.b32  	%r984, %r984, %r889;
$L__BB0_98:
	and.b32  	%r891, %r825, 512;
	setp.eq.s32 	%p54, %r891, 0;
	@%p54 bra 	$L__BB0_100;
	ld.global.u32 	%r892, [%rd10+180];
	xor.b32  	%r988, %r988, %r892;
	ld.global.u32 	%r893, [%rd10+184];
	xor.b32  	%r1171, %r1171, %r893;
	ld.global.u32 	%r894, [%rd10+188];
	xor.b32  	%r1170, %r1170, %r894;
	ld.global.u32 	%r895, [%rd10+192];
	xor.b32  	%r1169, %r1169, %r895;
	ld.global.u32 	%r896, [%rd10+196];
	xor.b32  	%r984, %r984, %r896;
$L__BB0_100:
	and.b32  	%r898, %r825, 1024;
	setp.eq.s32 	%p55, %r898, 0;
	@%p55 bra 	$L__BB0_102;
	ld.global.u32 	%r899, [%rd10+200];
	xor.b32  	%r988, %r988, %r899;
	ld.global.u32 	%r900, [%rd10+204];
	xor.b32  	%r1171, %r1171, %r900;
	ld.global.u32 	%r901, [%rd10+208];
	xor.b32  	%r1170, %r1170, %r901;
	ld.global.u32 	%r902, [%rd10+212];
	xor.b32  	%r1169, %r1169, %r902;
	ld.global.u32 	%r903, [%rd10+216];
	xor.b32  	%r984, %r984, %r903;
$L__BB0_102:
	and.b32  	%r905, %r825, 2048;
	setp.eq.s32 	%p56, %r905, 0;
	@%p56 bra 	$L__BB0_104;
	ld.global.u32 	%r906, [%rd10+220];
	xor.b32  	%r988, %r988, %r906;
	ld.global.u32 	%r907, [%rd10+224];
	xor.b32  	%r1171, %r1171, %r907;
	ld.global.u32 	%r908, [%rd10+228];
	xor.b32  	%r1170, %r1170, %r908;
	ld.global.u32 	%r909, [%rd10+232];
	xor.b32  	%r1169, %r1169, %r909;
	ld.global.u32 	%r910, [%rd10+236];
	xor.b32  	%r984, %r984, %r910;
$L__BB0_104:
	and.b32  	%r912, %r825, 4096;
	setp.eq.s32 	%p57, %r912, 0;
	@%p57 bra 	$L__BB0_106;
	ld.global.u32 	%r913, [%rd10+240];
	xor.b32  	%r988, %r988, %r913;
	ld.global.u32 	%r914, [%rd10+244];
	xor.b32  	%r1171, %r1171, %r914;
	ld.global.u32 	%r915, [%rd10+248];
	xor.b32  	%r1170, %r1170, %r915;
	ld.global.u32 	%r916, [%rd10+252];
	xor.b32  	%r1169, %r1169, %r916;
	ld.global.u32 	%r917, [%rd10+256];
	xor.b32  	%r984, %r984, %r917;
$L__BB0_106:
	and.b32  	%r919, %r825, 8192;
	setp.eq.s32 	%p58, %r919, 0;
	@%p58 bra 	$L__BB0_108;
	ld.global.u32 	%r920, [%rd10+260];
	xor.b32  	%r988, %r988, %r920;
	ld.global.u32 	%r921, [%rd10+264];
	xor.b32  	%r1171, %r1171, %r921;
	ld.global.u32 	%r922, [%rd10+268];
	xor.b32  	%r1170, %r1170, %r922;
	ld.global.u32 	%r923, [%rd10+272];
	xor.b32  	%r1169, %r1169, %r923;
	ld.global.u32 	%r924, [%rd10+276];
	xor.b32  	%r984, %r984, %r924;
$L__BB0_108:
	and.b32  	%r926, %r825, 16384;
	setp.eq.s32 	%p59, %r926, 0;
	@%p59 bra 	$L__BB0_110;
	ld.global.u32 	%r927, [%rd10+280];
	xor.b32  	%r988, %r988, %r927;
	ld.global.u32 	%r928, [%rd10+284];
	xor.b32  	%r1171, %r1171, %r928;
	ld.global.u32 	%r929, [%rd10+288];
	xor.b32  	%r1170, %r1170, %r929;
	ld.global.u32 	%r930, [%rd10+292];
	xor.b32  	%r1169, %r1169, %r930;
	ld.global.u32 	%r931, [%rd10+296];
	xor.b32  	%r984, %r984, %r931;
$L__BB0_110:
	and.b32  	%r933, %r825, 32768;
	setp.eq.s32 	%p60, %r933, 0;
	@%p60 bra 	$L__BB0_112;
	ld.global.u32 	%r934, [%rd10+300];
	xor.b32  	%r988, %r988, %r934;
	ld.global.u32 	%r935, [%rd10+304];
	xor.b32  	%r1171, %r1171, %r935;
	ld.global.u32 	%r936, [%rd10+308];
	xor.b32  	%r1170, %r1170, %r936;
	ld.global.u32 	%r937, [%rd10+312];
	xor.b32  	%r1169, %r1169, %r937;
	ld.global.u32 	%r938, [%rd10+316];
	xor.b32  	%r984, %r984, %r938;
$L__BB0_112:
	add.s32 	%r1167, %r1167, 16;
	setp.ne.s32 	%p61, %r1167, 32;
	@%p61 bra 	$L__BB0_80;
	mad.lo.s32 	%r939, %r1161, -31, %r369;
	add.s32 	%r1161, %r939, 1;
	setp.ne.s32 	%p62, %r1161, 5;
	@%p62 bra 	$L__BB0_79;
	st.local.u32 	[%rd3+4], %r988;
	st.local.v2.u32 	[%rd3+8], {%r1171, %r1170};
	st.local.v2.u32 	[%rd3+16], {%r1169, %r984};
$L__BB0_115:
	shr.u64 	%rd57, %rd5, 2;
	add.s32 	%r971, %r971, 1;
	setp.gt.u64 	%p63, %rd5, 3;
	@%p63 bra 	$L__BB0_3;
$L__BB0_116:
	ld.param.u32 	%r968, [_Z15randomPartitionPiS_S_iiy_param_4];
	shr.u32 	%r940, %r988, 2;
	xor.b32  	%r941, %r940, %r988;
	shl.b32 	%r942, %r984, 4;
	shl.b32 	%r943, %r941, 1;
	xor.b32  	%r944, %r943, %r942;
	xor.b32  	%r945, %r944, %r941;
	xor.b32  	%r946, %r945, %r984;
	add.s32 	%r947, %r4, %r946;
	add.s32 	%r948, %r947, 362437;
	rem.u32 	%r543, %r948, %r968;
	mul.wide.s32 	%rd38, %r3, 4;
	add.s64 	%rd39, %rd2, %rd38;
	st.global.u32 	[%rd39], %r543;
	setp.lt.s32 	%p64, %r3, 1;
	@%p64 bra 	$L__BB0_138;
	ld.param.u64 	%rd56, [_Z15randomPartitionPiS_S_iiy_param_0];
	cvta.to.global.u64 	%rd12, %rd56;
	mul.lo.s32 	%r544, %r574, %r3;
	setp.lt.u32 	%p65, %r3, 4;
	mov.b32 	%r1258, 0;
	@%p65 bra 	$L__BB0_132;
	and.b32  	%r1258, %r3, 2147483644;
	neg.s32 	%r1257, %r1258;
	mad.lo.s32 	%r1256, %r574, 3, %r3;
	shl.b32 	%r547, %r574, 2;
	shl.b32 	%r951, %r574, 1;
	add.s32 	%r1255, %r3, %r951;
	add.s32 	%r952, %r2, %r574;
	add.s32 	%r1253, %r952, %r1;
	add.s64 	%rd58, %rd2, 8;
	mov.u32 	%r1252, %r3;
	mov.u32 	%r1254, %r544;
$L__BB0_119:
	mul.wide.s32 	%rd40, %r1254, 4;
	add.s64 	%rd41, %rd12, %rd40;
	add.s64 	%rd15, %rd41, 8;
	add.s64 	%rd42, %rd1, %rd40;
	add.s64 	%rd16, %rd42, 8;
	ld.global.u32 	%r953, [%rd41];
	setp.eq.s32 	%p66, %r953, 0;
	@%p66 bra 	$L__BB0_122;
	ld.global.u32 	%r954, [%rd16+-8];
	mul.wide.s32 	%rd43, %r1252, 4;
	add.s64 	%rd44, %rd1, %rd43;
	ld.global.u32 	%r955, [%rd44];
	setp.ne.s32 	%p67, %r954, %r955;
	@%p67 bra 	$L__BB0_122;
	st.global.u32 	[%rd58+-8], %r543;
$L__BB0_122:
	ld.global.u32 	%r956, [%rd15+-4];
	setp.eq.s32 	%p68, %r956, 0;
	@%p68 bra 	$L__BB0_125;
	ld.global.u32 	%r957, [%rd16+-4];
	mul.wide.s32 	%rd45, %r1253, 4;
	add.s64 	%rd46, %rd1, %rd45;
	ld.global.u32 	%r958, [%rd46];
	setp.ne.s32 	%p69, %r957, %r958;
	@%p69 bra 	$L__BB0_125;
	st.global.u32 	[%rd58+-4], %r543;
$L__BB0_125:
	ld.global.u32 	%r959, [%rd15];
	setp.eq.s32 	%p70, %r959, 0;
	@%p70 bra 	$L__BB0_128;
	ld.global.u32 	%r960, [%rd16];
	mul.wide.s32 	%rd47, %r1255, 4;
	add.s64 	%rd48, %rd1, %rd47;
	ld.global.u32 	%r961, [%rd48];
	setp.ne.s32 	%p71, %r960, %r961;
	@%p71 bra 	$L__BB0_128;
	st.global.u32 	[%rd58], %r543;
$L__BB0_128:
	ld.global.u32 	%r962, [%rd15+4];
	setp.eq.s32 	%p72, %r962, 0;
	@%p72 bra 	$L__BB0_131;
	ld.global.u32 	%r963, [%rd16+4];
	mul.wide.s32 	%rd49, %r1256, 4;
	add.s64 	%rd50, %rd1, %rd49;
	ld.global.u32 	%r964, [%rd50];
	setp.ne.s32 	%p73, %r963, %r964;
	@%p73 bra 	$L__BB0_131;
	st.global.u32 	[%rd58+4], %r543;
$L__BB0_131:
	add.s32 	%r1257, %r1257, 4;
	add.s32 	%r1256, %r1256, %r547;
	add.s32 	%r1255, %r1255, %r547;
	add.s32 	%r1254, %r1254, 4;
	add.s32 	%r1253, %r1253, %r547;
	add.s64 	%rd58, %rd58, 16;
	add.s32 	%r1252, %r1252, %r547;
	setp.ne.s32 	%p74, %r1257, 0;
	@%p74 bra 	$L__BB0_119;
$L__BB0_132:
	and.b32  	%r564, %r3, 3;
	setp.eq.s32 	%p75, %r564, 0;
	@%p75 bra 	$L__BB0_138;
	mul.wide.u32 	%rd51, %r1258, 4;
	add.s64 	%rd59, %rd2, %rd51;
	mad.lo.s32 	%r1261, %r1258, %r574, %r3;
	add.s32 	%r1260, %r1258, %r544;
	neg.s32 	%r1259, %r564;
$L__BB0_134:
	.pragma "nounroll";
	mul.wide.s32 	%rd20, %r1260, 4;
	add.s64 	%rd52, %rd12, %rd20;
	ld.global.u32 	%r965, [%rd52];
	setp.eq.s32 	%p76, %r965, 0;
	@%p76 bra 	$L__BB0_137;
	add.s64 	%rd53, %rd1, %rd20;
	ld.global.u32 	%r966, [%rd53];
	mul.wide.s32 	%rd54, %r1261, 4;
	add.s64 	%rd55, %rd1, %rd54;
	ld.global.u32 	%r967, [%rd55];
	setp.ne.s32 	%p77, %r966, %r967;
	@%p77 bra 	$L__BB0_137;
	st.global.u32 	[%rd59], %r543;
$L__BB0_137:
	add.s64 	%rd59, %rd59, 4;
	add.s32 	%r1261, %r1261, %r574;
	add.s32 	%r1260, %r1260, 1;
	add.s32 	%r1259, %r1259, 1;
	setp.ne.s32 	%p78, %r1259, 0;
	@%p78 bra 	$L__BB0_134;
$L__BB0_138:
	ret;

}


// ===== COMPILED SASS (sm_100) =====

	.target	sm_100

	.elftype	@"ET_EXEC"


//--------------------- .note.nv.tkinfo           --------------------------
	.section	.note.nv.tkinfo,"",@"SHT_NOTE"
	.sectionflags	@"SHF_NOTE_NV_TKINFO"
	.tkinfo
        /*0018*/ 	.word	0x00000002
        /*0030*/ 	.string	""
        /*0030*/ 	.string	"ptxas"
        /*0030*/ 	.string	"Cuda compilation tools, release 13.0, V13.0.88"
        /*0030*/ 	.string	"Build cuda_13.0.r13.0/compiler.36424714_0"
        /*0030*/ 	.string	"-arch sm_100 -m 64 "



//--------------------- .note.nv.cuinfo           --------------------------
	.section	.note.nv.cuinfo,"",@"SHT_NOTE"
	.sectionflags	@"SHF_NOTE_NV_CUINFO"
        /*0018*/ 	.short	0x0002
        /*001a*/ 	.short	0x0064
        /*001c*/ 	.short	0x0082
	.zero		2


//--------------------- .nv.info                  --------------------------
	.section	.nv.info,"",@"SHT_CUDA_INFO"
	.align	4


	//----- nvinfo : EIATTR_REGCOUNT
	.align		4
        /*0000*/ 	.byte	0x04, 0x2f
        /*0002*/ 	.short	(.L_10 - .L_9)
	.align		4
.L_9:
        /*0004*/ 	.word	index@(_Z15randomPartitionPiS_S_iiy)
        /*0008*/ 	.word	0x0000001f


	//----- nvinfo : EIATTR_FRAME_SIZE
	.align		4
.L_10:
        /*000c*/ 	.byte	0x04, 0x11
        /*000e*/ 	.short	(.L_12 - .L_11)
	.align		4
.L_11:
        /*0010*/ 	.word	index@(_Z15randomPartitionPiS_S_iiy)
        /*0014*/ 	.word	0x00000030


	//----- nvinfo : EIATTR_MIN_STACK_SIZE
	.align		4
.L_12:
        /*0018*/ 	.byte	0x04, 0x12
        /*001a*/ 	.short	(.L_14 - .L_13)
	.align		4
.L_13:
        /*001c*/ 	.word	index@(_Z15randomPartitionPiS_S_iiy)
        /*0020*/ 	.word	0x00000030
.L_14:


//--------------------- .nv.compat                --------------------------
	.section	.nv.compat,"",@"SHT_CUDA_COMPAT_INFO"
	.align	4
        /*0000*/ 	.byte	0x02, 0x09, 0x00, 0x00, 0x02, 0x02, 0x01, 0x00, 0x02, 0x05, 0x05, 0x00, 0x03, 0x07, 0x01, 0x01
        /*0010*/ 	.byte	0x02, 0x03, 0x00, 0x00, 0x02, 0x06, 0x01, 0x00, 0x04, 0x0b, 0x08, 0x00, 0x09, 0x00, 0x00, 0x00
        /*0020*/ 	.byte	0x00, 0x00, 0x00, 0x00


//--------------------- .nv.info._Z15randomPartitionPiS_S_iiy --------------------------
	.section	.nv.info._Z15randomPartitionPiS_S_iiy,"",@"SHT_CUDA_INFO"
	.sectionflags	@""
	.align	4


	//----- nvinfo : EIATTR_CUDA_API_VERSION
	.align		4
        /*0000*/ 	.byte	0x04, 0x37
        /*0002*/ 	.short	(.L_16 - .L_15)
.L_15:
        /*0004*/ 	.word	0x00000082


	//----- nvinfo : EIATTR_KPARAM_INFO
	.align		4
.L_16:
        /*0008*/ 	.byte	0x04, 0x17
        /*000a*/ 	.short	(.L_18 - .L_17)
.L_17:
        /*000c*/ 	.word	0x00000000
        /*0010*/ 	.short	0x0005
        /*0012*/ 	.short	0x0020
        /*0014*/ 	.byte	0x00, 0xf0, 0x21, 0x00


	//----- nvinfo : EIATTR_KPARAM_INFO
	.align		4
.L_18:
        /*0018*/ 	.byte	0x04, 0x17
        /*001a*/ 	.short	(.L_20 - .L_19)
.L_19:
        /*001c*/ 	.word	0x00000000
        /*0020*/ 	.short	0x0004
        /*0022*/ 	.short	0x001c
        /*0024*/ 	.byte	0x00, 0xf0, 0x11, 0x00


	//----- nvinfo : EIATTR_KPARAM_INFO
	.align		4
.L_20:
        /*0028*/ 	.byte	0x04, 0x17
        /*002a*/ 	.short	(.L_22 - .L_21)
.L_21:
        /*002c*/ 	.word	0x00000000
        /*0030*/ 	.short	0x0003
        /*0032*/ 	.short	0x0018
        /*0034*/ 	.byte	0x00, 0xf0, 0x11, 0x00


	//----- nvinfo : EIATTR_KPARAM_INFO
	.align		4
.L_22:
        /*0038*/ 	.byte	0x04, 0x17
        /*003a*/ 	.short	(.L_24 - .L_23)
.L_23:
        /*003c*/ 	.word	0x00000000
        /*0040*/ 	.short	0x0002
        /*0042*/ 	.short	0x0010
        /*0044*/ 	.byte	0x00, 0xf5, 0x21, 0x00


	//----- nvinfo : EIATTR_KPARAM_INFO
	.align		4
.L_24:
        /*0048*/ 	.byte	0x04, 0x17
        /*004a*/ 	.short	(.L_26 - .L_25)
.L_25:
        /*004c*/ 	.word	0x00000000
        /*0050*/ 	.short	0x0001
        /*0052*/ 	.short	0x0008
        /*0054*/ 	.byte	0x00, 0xf5, 0x21, 0x00


	//----- nvinfo : EIATTR_KPARAM_INFO
	.align		4
.L_26:
        /*0058*/ 	.byte	0x04, 0x17
        /*005a*/ 	.short	(.L_28 - .L_27)
.L_27:
        /*005c*/ 	.word	0x00000000
        /*0060*/ 	.short	0x0000
        /*0062*/ 	.short	0x0000
        /*0064*/ 	.byte	0x00, 0xf5, 0x21, 0x00


	//----- nvinfo : EIATTR_SPARSE_MMA_MASK
	.align		4
.L_28:
        /*0068*/ 	.byte	0x03, 0x50
        /*006a*/ 	.short	0x0000


	//----- nvinfo : EIATTR_MAXREG_COUNT
	.align		4
        /*006c*/ 	.byte	0x03, 0x1b
        /*006e*/ 	.short	0x00ff


	//----- nvinfo : EIATTR_MERCURY_ISA_VERSION
	.align		4
        /*0070*/ 	.byte	0x03, 0x5f
        /*0072*/ 	.short	0x0101


	//----- nvinfo : EIATTR_VRC_CTA_INIT_COUNT
	.align		4
        /*0074*/ 	.byte	0x02, 0x4a
	.zero		1
	.zero		1


	//----- nvinfo : EIATTR_EXIT_INSTR_OFFSETS
	.align		4
        /*0078*/ 	.byte	0x04, 0x1c
        /*007a*/ 	.short	(.L_30 - .L_29)


	//   ....[0]....
.L_29:
        /*007c*/ 	.word	0x00000090


	//   ....[1]....
        /*0080*/ 	.word	0x000028e0


	//   ....[2]....
        /*0084*/ 	.word	0x00002dd0


	//   ....[3]....
        /*0088*/ 	.word	0x00002fd0


	//----- nvinfo : EIATTR_CRS_STACK_SIZE
	.align		4
.L_30:
        /*008c*/ 	.byte	0x04, 0x1e
        /*008e*/ 	.short	(.L_32 - .L_31)
.L_31:
        /*0090*/ 	.word	0x00000000


	//----- nvinfo : EIATTR_CBANK_PARAM_SIZE
	.align		4
.L_32:
        /*0094*/ 	.byte	0x03, 0x19
        /*0096*/ 	.short	0x0028


	//----- nvinfo : EIATTR_PARAM_CBANK
	.align		4
        /*0098*/ 	.byte	0x04, 0x0a
        /*009a*/ 	.short	(.L_34 - .L_33)
	.align		4
.L_33:
        /*009c*/ 	.word	index@(.nv.constant0._Z15randomPartitionPiS_S_iiy)
        /*00a0*/ 	.short	0x0380
        /*00a2*/ 	.short	0x0028


	//----- nvinfo : EIATTR_SW_WAR
	.align		4
.L_34:
        /*00a4*/ 	.byte	0x04, 0x36
        /*00a6*/ 	.short	(.L_36 - .L_35)
.L_35:
        /*00a8*/ 	.word	0x00000008
.L_36:


//--------------------- .nv.callgraph             --------------------------
	.section	.nv.callgraph,"",@"SHT_CUDA_CALLGRAPH"
	.align	4
	.sectionentsize	8
	.align		4
        /*0000*/ 	.word	0x00000000
	.align		4
        /*0004*/ 	.word	0xffffffff
	.align		4
        /*0008*/ 	.word	0x00000000
	.align		4
        /*000c*/ 	.word	0xfffffffe
	.align		4
        /*0010*/ 	.word	0x00000000
	.align		4
        /*0014*/ 	.word	0xfffffffd
	.align		4
        /*0018*/ 	.word	0x00000000
	.align		4
        /*001c*/ 	.word	0xfffffffc


//--------------------- .nv.constant4             --------------------------
	.section	.nv.constant4,"a",@progbits
	.align	8
	.align		8
.nv.constant4:
        /*0000*/ 	.dword	precalc_xorwow_matrix
	.align		8
        /*0008*/ 	.dword	precalc_xorwow_offset_matrix
	.align		8
        /*0010*/ 	.dword	mrg32k3aM1
	.align		8
        /*0018*/ 	.dword	mrg32k3aM2
	.align		8
        /*0020*/ 	.dword	mrg32k3aM1SubSeq
	.align		8
        /*0028*/ 	.dword	mrg32k3aM2SubSeq
	.align		8
        /*0030*/ 	.dword	mrg32k3aM1Seq
	.align		8
        /*0038*/ 	.dword	mrg32k3aM2Seq


//--------------------- .nv.constant3             --------------------------
	.section	.nv.constant3,"a",@progbits
	.align	8
.nv.constant3:
	.type		__cr_lgamma_table,@object
	.size		__cr_lgamma_table,(.L_8 - __cr_lgamma_table)
__cr_lgamma_table:
        /*0000*/ 	.byte	0x00, 0x00, 0x00, 0x00, 0x00, 0x00, 0x00, 0x00, 0x00, 0x00, 0x00, 0x00, 0x00, 0x00, 0x00, 0x00
        /*0010*/ 	.byte	0xef, 0x39, 0xfa, 0xfe, 0x42, 0x2e, 0xe6, 0x3f, 0x02, 0x20, 0x2a, 0xfa, 0x0b, 0xab, 0xfc, 0x3f
        /*0020*/ 	.byte	0xf9, 0x2c, 0x92, 0x7c, 0xa7, 0x6c, 0x09, 0x40, 0xc9, 0x79, 0x44, 0x3c, 0x64, 0x26, 0x13, 0x40
        /*0030*/ 	.byte	0xca, 0x01, 0xcf, 0x3a, 0x27, 0x51, 0x1a, 0x40, 0x30, 0xcc, 0x2d, 0xf3, 0xe1, 0x0c, 0x21, 0x40
        /*0040*/ 	.byte	0x0d, 0xb7, 0xfc, 0x82, 0x8e, 0x35, 0x25, 0x40
.L_8:


//--------------------- .text._Z15randomPartitionPiS_S_iiy --------------------------
	.section	.text._Z15randomPartitionPiS_S_iiy,"ax",@progbits
	.align	128
        .global         _Z15randomPartitionPiS_S_iiy
        .type           _Z15randomPartitionPiS_S_iiy,@function
        .size           _Z15randomPartitionPiS_S_iiy,(.L_x_26 - _Z15randomPartitionPiS_S_iiy)
        .other          _Z15randomPartitionPiS_S_iiy,@"STO_CUDA_ENTRY STV_DEFAULT"
_Z15randomPartitionPiS_S_iiy:
.text._Z15randomPartitionPiS_S_iiy:
[----:B------:R-:W0:Y:S01]  /*0000*/  LDC R1, c[0x0][0x37c] ;  /* 0x0000df00ff017b82 */ /* 0x000e220000000800 */
[----:B------:R-:W1:Y:S07]  /*0010*/  S2R R10, SR_TID.X ;  /* 0x00000000000a7919 */ /* 0x000e6e0000002100 */
[----:B------:R-:W2:Y:S01]  /*0020*/  S2UR UR5, SR_CTAID.X ;  /* 0x00000000000579c3 */ /* 0x000ea20000002500 */
[----:B------:R-:W2:Y:S01]  /*0030*/  LDCU UR4, c[0x0][0x360] ;  /* 0x00006c00ff0477ac */ /* 0x000ea20008000800 */
[----:B0-----:R-:W-:Y:S01]  /*0040*/  VIADD R1, R1, 0xffffffd0 ;  /* 0xffffffd001017836 */ /* 0x001fe20000000000 */
[----:B------:R-:W0:Y:S01]  /*0050*/  LDCU UR6, c[0x0][0x398] ;  /* 0x00007300ff0677ac */ /* 0x000e220008000800 */
[----:B--2---:R-:W-:-:S06]  /*0060*/  UIMAD UR5, UR5, UR4, URZ ;  /* 0x00000004050572a4 */ /* 0x004fcc000f8e02ff */
[----:B-1----:R-:W-:-:S05]  /*0070*/  VIADD R10, R10, UR5 ;  /* 0x000000050a0a7c36 */ /* 0x002fca0008000000 */
[----:B0-----:R-:W-:-:S13]  /*0080*/  ISETP.GE.AND P0, PT, R10, UR6, PT ;  /* 0x000000060a007c0c */ /* 0x001fda000bf06270 */
[----:B------:R-:W-:Y:S05]  /*0090*/  @P0 EXIT ;  /* 0x000000000000094d */ /* 0x000fea0003800000 */
[----:B------:R-:W0:Y:S01]  /*00a0*/  LDC.64 R2, c[0x0][0x3a0] ;  /* 0x0000e800ff027b82 */ /* 0x000e220000000a00 */
[----:B------:R-:W-:Y:S01]  /*00b0*/  ISETP.NE.AND P0, PT, R10, RZ, PT ;  /* 0x000000ff0a00720c */ /* 0x000fe20003f05270 */
[----:B------:R-:W1:Y:S01]  /*00c0*/  LDCU.64 UR8, c[0x0][0x358] ;  /* 0x00006b00ff0877ac */ /* 0x000e620008000a00 */
[----:B------:R-:W-:Y:S01]  /*00d0*/  BSSY.RECONVERGENT B0, `(.L_x_0) ;  /* 0x000025d000007945 */ /* 0x000fe20003800200 */
[----:B0-----:R-:W-:Y:S02]  /*00e0*/  LOP3.LUT R0, R2, 0xaad26b49, RZ, 0x3c, !PT ;  /* 0xaad26b4902007812 */ /* 0x001fe400078e3cff */
[----:B------:R-:W-:-:S03]  /*00f0*/  LOP3.LUT R2, R3, 0xf7dcefdd, RZ, 0x3c, !PT ;  /* 0xf7dcefdd03027812 */ /* 0x000fc600078e3cff */
[----:B------:R-:W-:Y:S02]  /*0100*/  IMAD R0, R0, 0x4182bed5, RZ ;  /* 0x4182bed500007824 */ /* 0x000fe400078e02ff */
[----:B------:R-:W-:Y:S02]  /*0110*/  IMAD R9, R2, -0x658354e5, RZ ;  /* 0x9a7cab1b02097824 */ /* 0x000fe400078e02ff */
[C---:B------:R-:W-:Y:S01]  /*0120*/  VIADD R5, R0.reuse, 0x583f19 ;  /* 0x00583f1900057836 */ /* 0x040fe20000000000 */
[C---:B------:R-:W-:Y:S01]  /*0130*/  LOP3.LUT R6, R0.reuse, 0x159a55e5, RZ, 0x3c, !PT ;  /* 0x159a55e500067812 */ /* 0x040fe200078e3cff */
[C---:B------:R-:W-:Y:S01]  /*0140*/  VIADD R3, R0.reuse, 0x75bcd15 ;  /* 0x075bcd1500037836 */ /* 0x040fe20000000000 */
[----:B------:R-:W-:Y:S01]  /*0150*/  IADD3 R2, PT, PT, R0, 0x64f0c9, R9 ;  /* 0x0064f0c900027810 */ /* 0x000fe20007ffe009 */
[C---:B------:R-:W-:Y:S01]  /*0160*/  VIADD R7, R9.reuse, 0x1f123bb5 ;  /* 0x1f123bb509077836 */ /* 0x040fe20000000000 */
[----:B------:R-:W-:-:S03]  /*0170*/  LOP3.LUT R4, R9, 0x5491333, RZ, 0x3c, !PT ;  /* 0x0549133309047812 */ /* 0x000fc600078e3cff */
[----:B------:R0:W-:Y:S04]  /*0180*/  STL.64 [R1], R2 ;  /* 0x0000000201007387 */ /* 0x0001e80000100a00 */
[----:B------:R0:W-:Y:S04]  /*0190*/  STL.64 [R1+0x8], R6 ;  /* 0x0000080601007387 */ /* 0x0001e80000100a00 */
[----:B------:R0:W-:Y:S01]  /*01a0*/  STL.64 [R1+0x10], R4 ;  /* 0x0000100401007387 */ /* 0x0001e20000100a00 */
[----:B-1----:R-:W-:Y:S05]  /*01b0*/  @!P0 BRA `(.L_x_1) ;  /* 0x0000002400388947 */ /* 0x002fea0003800000 */
[--C-:B------:R-:W-:Y:S01]  /*01c0*/  SHF.R.S32.HI R12, RZ, 0x1f, R10.reuse ;  /* 0x0000001fff0c7819 */ /* 0x100fe2000001140a */
[----:B------:R-:W-:Y:S02]  /*01d0*/  IMAD.MOV.U32 R11, RZ, RZ, R10 ;  /* 0x000000ffff0b7224 */ /* 0x000fe400078e000a */
[----:B0-----:R-:W-:-:S07]  /*01e0*/  IMAD.MOV.U32 R2, RZ, RZ, RZ ;  /* 0x000000ffff027224 */ /* 0x001fce00078e00ff */
.L_x_10:
[----:B------:R-:W-:Y:S01]  /*01f0*/  LOP3.LUT R0, R11, 0x3, RZ, 0xc0, !PT ;  /* 0x000000030b007812 */ /* 0x000fe200078ec0ff */
[----:B------:R-:W-:Y:S03]  /*0200*/  BSSY.RECONVERGENT B1, `(.L_x_2) ;  /* 0x0000243000017945 */ /* 0x000fe60003800200 */
[----:B------:R-:W-:-:S04]  /*0210*/  ISETP.NE.U32.AND P0, PT, R0, RZ, PT ;  /* 0x000000ff0000720c */ /* 0x000fc80003f05070 */
[----:B------:R-:W-:-:S13]  /*0220*/  ISETP.NE.AND.EX P0, PT, RZ, RZ, PT, P0 ;  /* 0x000000ffff00720c */ /* 0x000fda0003f05300 */
[----:B0-----:R-:W-:Y:S05]  /*0230*/  @!P0 BRA `(.L_x_3) ;  /* 0x0000002000fc8947 */ /* 0x001fea0003800000 */
[----:B------:R-:W0:Y:S01]  /*0240*/  LDC.64 R8, c[0x4][RZ] ;  /* 0x01000000ff087b82 */ /* 0x000e220000000a00 */
[----:B------:R-:W-:Y:S01]  /*0250*/  IMAD.MOV.U32 R0, RZ, RZ, RZ ;  /* 0x000000ffff007224 */ /* 0x000fe200078e00ff */
[----:B------:R-:W-:Y:S02]  /*0260*/  CS2R R4, SRZ ;  /* 0x0000000000047805 */ /* 0x000fe4000001ff00 */
[----:B------:R-:W-:Y:S01]  /*0270*/  CS2R R6, SRZ ;  /* 0x0000000000067805 */ /* 0x000fe2000001ff00 */
[----:B------:R-:W-:Y:S02]  /*0280*/  IMAD.MOV.U32 R3, RZ, RZ, RZ ;  /* 0x000000ffff037224 */ /* 0x000fe400078e00ff */
[----:B0-----:R-:W-:-:S07]  /*0290*/  IMAD.WIDE.U32 R8, R2, 0xc80, R8 ;  /* 0x00000c8002087825 */ /* 0x001fce00078e0008 */
.L_x_5:
[----:B------:R-:W-:-:S06]  /*02a0*/  IMAD R13, R0, 0x4, R1 ;  /* 0x00000004000d7824 */ /* 0x000fcc00078e0201 */
[----:B------:R-:W5:Y:S01]  /*02b0*/  LDL R13, [R13+0x4] ;  /* 0x000004000d0d7983 */ /* 0x000f620000100800 */
[----:B------:R-:W-:-:S05]  /*02c0*/  UMOV UR4, URZ ;  /* 0x000000ff00047c82 */ /* 0x000fca0008000000 */
.L_x_4:
[----:B-----5:R-:W-:Y:S01]  /*02d0*/  SHF.R.U32.HI R22, RZ, UR4, R13 ;  /* 0x00000004ff167c19 */ /* 0x020fe2000801160d */
[----:B------:R-:W-:-:S03]  /*02e0*/  IMAD.SHL.U32 R14, R0, 0x20, RZ ;  /* 0x00000020000e7824 */ /* 0x000fc600078e00ff */
[----:B------:R-:W-:Y:S01]  /*02f0*/  LOP3.LUT R15, R22, 0x1, RZ, 0xc0, !PT ;  /* 0x00000001160f7812 */ /* 0x000fe200078ec0ff */
[----:B------:R-:W-:-:S03]  /*0300*/  VIADD R14, R14, UR4 ;  /* 0x000000040e0e7c36 */ /* 0x000fc60008000000 */
[----:B------:R-:W-:Y:S01]  /*0310*/  ISETP.NE.U32.AND P0, PT, R15, 0x1, PT ;  /* 0x000000010f00780c */ /* 0x000fe20003f05070 */
[----:B------:R-:W-:-:S03]  /*0320*/  IMAD R15, R14, 0x5, RZ ;  /* 0x000000050e0f7824 */ /* 0x000fc600078e02ff */
[----:B------:R-:W-:Y:S01]  /*0330*/  R2P PR, R22, 0x7e ;  /* 0x0000007e16007804 */ /* 0x000fe20000000000 */
[----:B------:R-:W-:-:S08]  /*0340*/  IMAD.WIDE.U32 R14, R15, 0x4, R8 ;  /* 0x000000040f0e7825 */ /* 0x000fd000078e0008 */
[----:B------:R-:W2:Y:S04]  /*0350*/  @!P0 LDG.E R16, desc[UR8][R14.64+0x10] ;  /* 0x000010080e108981 */ /* 0x000ea8000c1e1900 */
[----:B------:R-:W3:Y:S04]  /*0360*/  @P1 LDG.E R18, desc[UR8][R14.64+0x24] ;  /* 0x000024080e121981 */ /* 0x000ee8000c1e1900 */
[----:B------:R-:W4:Y:S04]  /*0370*/  @P2 LDG.E R20, desc[UR8][R14.64+0x38] ;  /* 0x000038080e142981 */ /* 0x000f28000c1e1900 */
[----:B------:R-:W4:Y:S04]  /*0380*/  @P3 LDG.E R24, desc[UR8][R14.64+0x4c] ;  /* 0x00004c080e183981 */ /* 0x000f28000c1e1900 */
[----:B------:R-:W4:Y:S04]  /*0390*/  @P4 LDG.E R26, desc[UR8][R14.64+0x60] ;  /* 0x000060080e1a4981 */ /* 0x000f28000c1e1900 */
[----:B------:R-:W4:Y:S04]  /*03a0*/  @!P0 LDG.E R17, desc[UR8][R14.64+0x4] ;  /* 0x000004080e118981 */ /* 0x000f28000c1e1900 */
[----:B------:R-:W4:Y:S04]  /*03b0*/  @!P0 LDG.E R19, desc[UR8][R14.64+0xc] ;  /* 0x00000c080e138981 */ /* 0x000f28000c1e1900 */
[----:B------:R-:W4:Y:S04]  /*03c0*/  @P1 LDG.E R21, desc[UR8][R14.64+0x18] ;  /* 0x000018080e151981 */ /* 0x000f28000c1e1900 */
[----:B------:R-:W4:Y:S04]  /*03d0*/  @P3 LDG.E R23, desc[UR8][R14.64+0x40] ;  /* 0x000040080e173981 */ /* 0x000f28000c1e1900 */
[----:B------:R-:W4:Y:S04]  /*03e0*/  @P5 LDG.E R25, desc[UR8][R14.64+0x70] ;  /* 0x000070080e195981 */ /* 0x000f28000c1e1900 */
[----:B------:R-:W4:Y:S01]  /*03f0*/  @P6 LDG.E R28, desc[UR8][R14.64+0x88] ;  /* 0x000088080e1c6981 */ /* 0x000f22000c1e1900 */
[----:B--2---:R-:W-:-:S03]  /*0400*/  @!P0 LOP3.LUT R5, R5, R16, RZ, 0x3c, !PT ;  /* 0x0000001005058212 */ /* 0x004fc600078e3cff */
[----:B------:R-:W2:Y:S01]  /*0410*/  @!P0 LDG.E R16, desc[UR8][R14.64] ;  /* 0x000000080e108981 */ /* 0x000ea2000c1e1900 */
[----:B---3--:R-:W-:-:S03]  /*0420*/  @P1 LOP3.LUT R5, R5, R18, RZ, 0x3c, !PT ;  /* 0x0000001205051212 */ /* 0x008fc600078e3cff */
[----:B------:R-:W3:Y:S01]  /*0430*/  @!P0 LDG.E R18, desc[UR8][R14.64+0x8] ;  /* 0x000008080e128981 */ /* 0x000ee2000c1e1900 */
[----:B----4-:R-:W-:-:S03]  /*0440*/  @P2 LOP3.LUT R5, R5, R20, RZ, 0x3c, !PT ;  /* 0x0000001405052212 */ /* 0x010fc600078e3cff */
[----:B------:R-:W4:Y:S01]  /*0450*/  @P1 LDG.E R20, desc[UR8][R14.64+0x14] ;  /* 0x000014080e141981 */ /* 0x000f22000c1e1900 */
[----:B------:R-:W-:-:S03]  /*0460*/  @P3 LOP3.LUT R5, R5, R24, RZ, 0x3c, !PT ;  /* 0x0000001805053212 */ /* 0x000fc600078e3cff */
[----:B------:R-:W4:Y:S01]  /*0470*/  @P5 LDG.E R24, desc[UR8][R14.64+0x74] ;  /* 0x000074080e185981 */ /* 0x000f22000c1e1900 */
[----:B------:R-:W-:-:S03]  /*0480*/  @P4 LOP3.LUT R5, R5, R26, RZ, 0x3c, !PT ;  /* 0x0000001a05054212 */ /* 0x000fc600078e3cff */
[----:B------:R-:W4:Y:S01]  /*0490*/  @P3 LDG.E R26, desc[UR8][R14.64+0x44] ;  /* 0x000044080e1a3981 */ /* 0x000f22000c1e1900 */
[----:B------:R-:W-:-:S03]  /*04a0*/  @!P0 LOP3.LUT R6, R6, R17, RZ, 0x3c, !PT ;  /* 0x0000001106068212 */ /* 0x000fc600078e3cff */
[----:B------:R-:W4:Y:S01]  /*04b0*/  @P1 LDG.E R17, desc[UR8][R14.64+0x20] ;  /* 0x000020080e111981 */ /* 0x000f22000c1e1900 */
[----:B------:R-:W-:-:S03]  /*04c0*/  @!P0 LOP3.LUT R4, R4, R19, RZ, 0x3c, !PT ;  /* 0x0000001304048212 */ /* 0x000fc600078e3cff */
[----:B------:R-:W4:Y:S01]  /*04d0*/  @P2 LDG.E R19, desc[UR8][R14.64+0x2c] ;  /* 0x00002c080e132981 */ /* 0x000f22000c1e1900 */
[----:B------:R-:W-:-:S03]  /*04e0*/  @P1 LOP3.LUT R6, R6, R21, RZ, 0x3c, !PT ;  /* 0x0000001506061212 */ /* 0x000fc600078e3cff */
[----:B------:R-:W4:Y:S01]  /*04f0*/  @P2 LDG.E R21, desc[UR8][R14.64+0x34] ;  /* 0x000034080e152981 */ /* 0x000f22000c1e1900 */
[----:B--2---:R-:W-:-:S03]  /*0500*/  @!P0 LOP3.LUT R3, R3, R16, RZ, 0x3c, !PT ;  /* 0x0000001003038212 */ /* 0x004fc600078e3cff */
[----:B------:R-:W2:Y:S01]  /*0510*/  @P1 LDG.E R16, desc[UR8][R14.64+0x1c] ;  /* 0x00001c080e101981 */ /* 0x000ea2000c1e1900 */
[----:B---3--:R-:W-:-:S03]  /*0520*/  @!P0 LOP3.LUT R7, R7, R18, RZ, 0x3c, !PT ;  /* 0x0000001207078212 */ /* 0x008fc600078e3cff */
[----:B------:R-:W3:Y:S01]  /*0530*/  @P2 LDG.E R18, desc[UR8][R14.64+0x28] ;  /* 0x000028080e122981 */ /* 0x000ee2000c1e1900 */
[----:B----4-:R-:W-:-:S03]  /*0540*/  @P1 LOP3.LUT R3, R3, R20, RZ, 0x3c, !PT ;  /* 0x0000001403031212 */ /* 0x010fc600078e3cff */
[----:B------:R-:W4:Y:S01]  /*0550*/  @P2 LDG.E R20, desc[UR8][R14.64+0x30] ;  /* 0x000030080e142981 */ /* 0x000f22000c1e1900 */
[----:B------:R-:W-:-:S03]  /*0560*/  @P5 LOP3.LUT R5, R5, R24, RZ, 0x3c, !PT ;  /* 0x0000001805055212 */ /* 0x000fc600078e3cff */
[----:B------:R-:W4:Y:S01]  /*0570*/  @P3 LDG.E R24, desc[UR8][R14.64+0x3c] ;  /* 0x00003c080e183981 */ /* 0x000f22000c1e1900 */
[----:B------:R-:W-:-:S03]  /*0580*/  @P1 LOP3.LUT R4, R4, R17, RZ, 0x3c, !PT ;  /* 0x0000001104041212 */ /* 0x000fc600078e3cff */
[----:B------:R-:W4:Y:S01]  /*0590*/  @P3 LDG.E R17, desc[UR8][R14.64+0x48] ;  /* 0x000048080e113981 */ /* 0x000f22000c1e1900 */
[----:B------:R-:W-:-:S03]  /*05a0*/  @P2 LOP3.LUT R6, R6, R19, RZ, 0x3c, !PT ;  /* 0x0000001306062212 */ /* 0x000fc600078e3cff */
[----:B------:R-:W4:Y:S01]  /*05b0*/  @P4 LDG.E R19, desc[UR8][R14.64+0x54] ;  /* 0x000054080e134981 */ /* 0x000f22000c1e1900 */
[----:B------:R-:W-:Y:S02]  /*05c0*/  @P2 LOP3.LUT R4, R4, R21, RZ, 0x3c, !PT ;  /* 0x0000001504042212 */ /* 0x000fe400078e3cff */
[----:B------:R-:W-:Y:S01]  /*05d0*/  @P3 LOP3.LUT R6, R6, R23, RZ, 0x3c, !PT ;  /* 0x0000001706063212 */ /* 0x000fe200078e3cff */
[----:B------:R-:W4:Y:S04]  /*05e0*/  @P4 LDG.E R21, desc[UR8][R14.64+0x5c] ;  /* 0x00005c080e154981 */ /* 0x000f28000c1e1900 */
[----:B------:R-:W4:Y:S01]  /*05f0*/  @P5 LDG.E R23, desc[UR8][R14.64+0x68] ;  /* 0x000068080e175981 */ /* 0x000f22000c1e1900 */
[----:B--2---:R-:W-:-:S03]  /*0600*/  @P1 LOP3.LUT R7, R7, R16, RZ, 0x3c, !PT ;  /* 0x0000001007071212 */ /* 0x004fc600078e3cff */
[----:B------:R-:W2:Y:S01]  /*0610*/  @P4 LDG.E R16, desc[UR8][R14.64+0x50] ;  /* 0x000050080e104981 */ /* 0x000ea2000c1e1900 */
[----:B---3--:R-:W-:-:S03]  /*0620*/  @P2 LOP3.LUT R3, R3, R18, RZ, 0x3c, !PT ;  /* 0x0000001203032212 */ /* 0x008fc600078e3cff */
[----:B------:R-:W3:Y:S01]  /*0630*/  @P4 LDG.E R18, desc[UR8][R14.64+0x58] ;  /* 0x000058080e124981 */ /* 0x000ee2000c1e1900 */
[----:B----4-:R-:W-:-:S03]  /*0640*/  @P2 LOP3.LUT R7, R7, R20, RZ, 0x3c, !PT ;  /* 0x0000001407072212 */ /* 0x010fc600078e3cff */
[----:B------:R-:W4:Y:S01]  /*0650*/  @P5 LDG.E R20, desc[UR8][R14.64+0x64] ;  /* 0x000064080e145981 */ /* 0x000f22000c1e1900 */
[----:B------:R-:W-:-:S03]  /*0660*/  @P3 LOP3.LUT R3, R3, R24, RZ, 0x3c, !PT ;  /* 0x0000001803033212 */ /* 0x000fc600078e3cff */
[----:B------:R-:W4:Y:S01]  /*0670*/  @P5 LDG.E R24, desc[UR8][R14.64+0x6c] ;  /* 0x00006c080e185981 */ /* 0x000f22000c1e1900 */
[----:B------:R-:W-:Y:S02]  /*0680*/  LOP3.LUT P0, RZ, R22, 0x80, RZ, 0xc0, !PT ;  /* 0x0000008016ff7812 */ /* 0x000fe4000780c0ff */
[----:B------:R-:W-:Y:S02]  /*0690*/  @P3 LOP3.LUT R7, R7, R26, RZ, 0x3c, !PT ;  /* 0x0000001a07073212 */ /* 0x000fe400078e3cff */
[----:B------:R-:W-:Y:S02]  /*06a0*/  @P3 LOP3.LUT R4, R4, R17, RZ, 0x3c, !PT ;  /* 0x0000001104043212 */ /* 0x000fe400078e3cff */
[----:B------:R-:W4:Y:S01]  /*06b0*/  @P6 LDG.E R17, desc[UR8][R14.64+0x7c] ;  /* 0x00007c080e116981 */ /* 0x000f22000c1e1900 */
[----:B------:R-:W-:-:S03]  /*06c0*/  @P4 LOP3.LUT R6, R6, R19, RZ, 0x3c, !PT ;  /* 0x0000001306064212 */ /* 0x000fc600078e3cff */
[----:B------:R-:W4:Y:S01]  /*06d0*/  @P6 LDG.E R19, desc[UR8][R14.64+0x84] ;  /* 0x000084080e136981 */ /* 0x000f22000c1e1900 */
[----:B------:R-:W-:-:S03]  /*06e0*/  @P4 LOP3.LUT R4, R4, R21, RZ, 0x3c, !PT ;  /* 0x0000001504044212 */ /* 0x000fc600078e3cff */
[----:B------:R-:W4:Y:S01]  /*06f0*/  @P0 LDG.E R26, desc[UR8][R14.64+0x9c] ;  /* 0x00009c080e1a0981 */ /* 0x000f22000c1e1900 */
[----:B------:R-:W-:-:S03]  /*0700*/  @P5 LOP3.LUT R6, R6, R23, RZ, 0x3c, !PT ;  /* 0x0000001706065212 */ /* 0x000fc600078e3cff */
        /* <DEDUP_REMOVED lines=10> */
[----:B------:R-:W-:Y:S02]  /*07b0*/  @P5 LOP3.LUT R4, R4, R25, RZ, 0x3c, !PT ;  /* 0x0000001904045212 */ /* 0x000fe400078e3cff */
[----:B------:R-:W-:Y:S02]  /*07c0*/  @P6 LOP3.LUT R5, R5, R28, RZ, 0x3c, !PT ;  /* 0x0000001c05056212 */ /* 0x000fe400078e3cff */
[----:B------:R-:W-:Y:S02]  /*07d0*/  @P6 LOP3.LUT R6, R6, R17, RZ, 0x3c, !PT ;  /* 0x0000001106066212 */ /* 0x000fe400078e3cff */
[----:B------:R-:W-:Y:S02]  /*07e0*/  @P6 LOP3.LUT R4, R4, R19, RZ, 0x3c, !PT ;  /* 0x0000001304046212 */ /* 0x000fe400078e3cff */
[----:B------:R-:W-:Y:S02]  /*07f0*/  @P0 LOP3.LUT R5, R5, R26, RZ, 0x3c, !PT ;  /* 0x0000001a05050212 */ /* 0x000fe400078e3cff */
[----:B------:R-:W-:-:S02]  /*0800*/  @P0 LOP3.LUT R6, R6, R21, RZ, 0x3c, !PT ;  /* 0x0000001506060212 */ /* 0x000fc400078e3cff */
[----:B------:R-:W-:Y:S02]  /*0810*/  @P0 LOP3.LUT R4, R4, R23, RZ, 0x3c, !PT ;  /* 0x0000001704040212 */ /* 0x000fe400078e3cff */
[----:B--2---:R-:W-:Y:S02]  /*0820*/  @P6 LOP3.LUT R3, R3, R16, RZ, 0x3c, !PT ;  /* 0x0000001003036212 */ /* 0x004fe400078e3cff */
[----:B---3--:R-:W-:Y:S02]  /*0830*/  @P6 LOP3.LUT R7, R7, R18, RZ, 0x3c, !PT ;  /* 0x0000001207076212 */ /* 0x008fe400078e3cff */
[----:B----4-:R-:W-:Y:S02]  /*0840*/  @P0 LOP3.LUT R3, R3, R20, RZ, 0x3c, !PT ;  /* 0x0000001403030212 */ /* 0x010fe400078e3cff */
[----:B------:R-:W-:Y:S02]  /*0850*/  @P0 LOP3.LUT R7, R7, R24, RZ, 0x3c, !PT ;  /* 0x0000001807070212 */ /* 0x000fe400078e3cff */
[----:B------:R-:W-:-:S13]  /*0860*/  R2P PR, R22.B1, 0x7f ;  /* 0x0000007f16007804 */ /* 0x000fda0000001000 */
[----:B------:R-:W2:Y:S04]  /*0870*/  @P0 LDG.E R18, desc[UR8][R14.64+0xa0] ;  /* 0x0000a0080e120981 */ /* 0x000ea8000c1e1900 */
[----:B------:R-:W3:Y:S04]  /*0880*/  @P0 LDG.E R19, desc[UR8][R14.64+0xa4] ;  /* 0x0000a4080e130981 */ /* 0x000ee8000c1e1900 */
[----:B------:R-:W4:Y:S04]  /*0890*/  @P0 LDG.E R20, desc[UR8][R14.64+0xa8] ;  /* 0x0000a8080e140981 */ /* 0x000f28000c1e1900 */
[----:B------:R-:W4:Y:S04]  /*08a0*/  @P0 LDG.E R21, desc[UR8][R14.64+0xac] ;  /* 0x0000ac080e150981 */ /* 0x000f28000c1e1900 */
[----:B------:R-:W4:Y:S04]  /*08b0*/  @P0 LDG.E R24, desc[UR8][R14.64+0xb0] ;  /* 0x0000b0080e180981 */ /* 0x000f28000c1e1900 */
[----:B------:R-:W4:Y:S04]  /*08c0*/  @P1 LDG.E R16, desc[UR8][R14.64+0xbc] ;  /* 0x0000bc080e101981 */ /* 0x000f28000c1e1900 */
[----:B------:R-:W4:Y:S04]  /*08d0*/  @P1 LDG.E R26, desc[UR8][R14.64+0xb4] ;  /* 0x0000b4080e1a1981 */ /* 0x000f28000c1e1900 */
        /* <DEDUP_REMOVED lines=11> */
[----:B------:R-:W-:Y:S01]  /*0990*/  LOP3.LUT P0, RZ, R22, 0x8000, RZ, 0xc0, !PT ;  /* 0x0000800016ff7812 */ /* 0x000fe2000780c0ff */
[----:B------:R-:W4:Y:S01]  /*09a0*/  @P2 LDG.E R24, desc[UR8][R14.64+0xd8] ;  /* 0x0000d8080e182981 */ /* 0x000f22000c1e1900 */
[----:B------:R-:W-:-:S03]  /*09b0*/  @P1 LOP3.LUT R7, R7, R16, RZ, 0x3c, !PT ;  /* 0x0000001007071212 */ /* 0x000fc600078e3cff */
[----:B------:R-:W4:Y:S01]  /*09c0*/  @P2 LDG.E R22, desc[UR8][R14.64+0xd0] ;  /* 0x0000d0080e162981 */ /* 0x000f22000c1e1900 */
[----:B------:R-:W-:-:S03]  /*09d0*/  @P1 LOP3.LUT R3, R3, R26, RZ, 0x3c, !PT ;  /* 0x0000001a03031212 */ /* 0x000fc600078e3cff */
[----:B------:R-:W4:Y:S01]  /*09e0*/  @P3 LDG.E R16, desc[UR8][R14.64+0xe4] ;  /* 0x0000e4080e103981 */ /* 0x000f22000c1e1900 */
[----:B------:R-:W-:-:S03]  /*09f0*/  @P1 LOP3.LUT R6, R6, R23, RZ, 0x3c, !PT ;  /* 0x0000001706061212 */ /* 0x000fc600078e3cff */
[----:B------:R-:W4:Y:S01]  /*0a00*/  @P3 LDG.E R26, desc[UR8][R14.64+0xdc] ;  /* 0x0000dc080e1a3981 */ /* 0x000f22000c1e1900 */
[----:B------:R-:W-:-:S03]  /*0a10*/  @P1 LOP3.LUT R4, R4, R17, RZ, 0x3c, !PT ;  /* 0x0000001104041212 */ /* 0x000fc600078e3cff */
        /* <DEDUP_REMOVED lines=43> */
[----:B------:R-:W-:-:S04]  /*0cd0*/  UIADD3 UR4, UPT, UPT, UR4, 0x10, URZ ;  /* 0x0000001004047890 */ /* 0x000fc8000fffe0ff */
[----:B------:R-:W-:Y:S01]  /*0ce0*/  UISETP.NE.AND UP0, UPT, UR4, 0x20, UPT ;  /* 0x000000200400788c */ /* 0x000fe2000bf05270 */
[----:B--2---:R-:W-:Y:S02]  /*0cf0*/  @P5 LOP3.LUT R5, R5, R18, RZ, 0x3c, !PT ;  /* 0x0000001205055212 */ /* 0x004fe400078e3cff */
[----:B---3--:R-:W-:Y:S02]  /*0d00*/  @P6 LOP3.LUT R6, R6, R19, RZ, 0x3c, !PT ;  /* 0x0000001306066212 */ /* 0x008fe400078e3cff */
[----:B----4-:R-:W-:Y:S02]  /*0d10*/  @P6 LOP3.LUT R3, R3, R20, RZ, 0x3c, !PT ;  /* 0x0000001403036212 */ /* 0x010fe400078e3cff */
[----:B------:R-:W-:Y:S02]  /*0d20*/  @P6 LOP3.LUT R4, R4, R21, RZ, 0x3c, !PT ;  /* 0x0000001504046212 */ /* 0x000fe400078e3cff */
[----:B------:R-:W-:Y:S02]  /*0d30*/  @P6 LOP3.LUT R7, R7, R22, RZ, 0x3c, !PT ;  /* 0x0000001607076212 */ /* 0x000fe400078e3cff */
[----:B------:R-:W-:-:S02]  /*0d40*/  @P6 LOP3.LUT R5, R5, R16, RZ, 0x3c, !PT ;  /* 0x0000001005056212 */ /* 0x000fc400078e3cff */
[----:B------:R-:W-:Y:S02]  /*0d50*/  @P0 LOP3.LUT R3, R3, R24, RZ, 0x3c, !PT ;  /* 0x0000001803030212 */ /* 0x000fe400078e3cff */
[----:B------:R-:W-:Y:S02]  /*0d60*/  @P0 LOP3.LUT R5, R5, R28, RZ, 0x3c, !PT ;  /* 0x0000001c05050212 */ /* 0x000fe400078e3cff */
[----:B------:R-:W-:Y:S02]  /*0d70*/  @P0 LOP3.LUT R7, R7, R26, RZ, 0x3c, !PT ;  /* 0x0000001a07070212 */ /* 0x000fe400078e3cff */
[----:B------:R-:W-:Y:S02]  /*0d80*/  @P0 LOP3.LUT R4, R4, R23, RZ, 0x3c, !PT ;  /* 0x0000001704040212 */ /* 0x000fe400078e3cff */
[----:B------:R-:W-:Y:S01]  /*0d90*/  @P0 LOP3.LUT R6, R6, R17, RZ, 0x3c, !PT ;  /* 0x0000001106060212 */ /* 0x000fe200078e3cff */
[----:B------:R-:W-:Y:S06]  /*0da0*/  BRA.U UP0, `(.L_x_4) ;  /* 0xfffffff500487547 */ /* 0x000fec000b83ffff */
[----:B------:R-:W-:-:S05]  /*0db0*/  VIADD R0, R0, 0x1 ;  /* 0x0000000100007836 */ /* 0x000fca0000000000 */
[----:B------:R-:W-:-:S13]  /*0dc0*/  ISETP.NE.AND P0, PT, R0, 0x5, PT ;  /* 0x000000050000780c */ /* 0x000fda0003f05270 */
[----:B------:R-:W-:Y:S05]  /*0dd0*/  @P0 BRA `(.L_x_5) ;  /* 0xfffffff400300947 */ /* 0x000fea000383ffff */
[----:B------:R-:W-:Y:S01]  /*0de0*/  LOP3.LUT R0, R11, 0x3, RZ, 0xc0, !PT ;  /* 0x000000030b007812 */ /* 0x000fe200078ec0ff */
[----:B------:R0:W-:Y:S03]  /*0df0*/  STL.64 [R1+0x8], R6 ;  /* 0x0000080601007387 */ /* 0x0001e60000100a00 */
[----:B------:R-:W-:Y:S01]  /*0e00*/  ISETP.NE.U32.AND P0, PT, R0, 0x1, PT ;  /* 0x000000010000780c */ /* 0x000fe20003f05070 */
[----:B------:R0:W-:Y:S03]  /*0e10*/  STL.64 [R1+0x10], R4 ;  /* 0x0000100401007387 */ /* 0x0001e60000100a00 */
[----:B------:R-:W-:Y:S01]  /*0e20*/  ISETP.NE.AND.EX P0, PT, RZ, RZ, PT, P0 ;  /* 0x000000ffff00720c */ /* 0x000fe20003f05300 */
[----:B------:R0:W-:-:S12]  /*0e30*/  STL [R1+0x4], R3 ;  /* 0x0000040301007387 */ /* 0x0001d80000100800 */
[----:B0-----:R-:W-:Y:S05]  /*0e40*/  @!P0 BRA `(.L_x_3) ;  /* 0x0000001400f88947 */ /* 0x001fea0003800000 */
[----:B------:R-:W-:Y:S01]  /*0e50*/  UMOV UR4, URZ ;  /* 0x000000ff00047c82 */ /* 0x000fe20008000000 */
[----:B------:R-:W-:Y:S01]  /*0e60*/  IMAD.MOV.U32 R0, RZ, RZ, RZ ;  /* 0x000000ffff007224 */ /* 0x000fe200078e00ff */
[----:B------:R-:W-:Y:S01]  /*0e70*/  CS2R R6, SRZ ;  /* 0x0000000000067805 */ /* 0x000fe2000001ff00 */
[----:B------:R-:W-:Y:S02]  /*0e80*/  IMAD.MOV.U32 R4, RZ, RZ, RZ ;  /* 0x000000ffff047224 */ /* 0x000fe400078e00ff */
[----:B------:R-:W-:Y:S02]  /*0e90*/  IMAD.MOV.U32 R3, RZ, RZ, RZ ;  /* 0x000000ffff037224 */ /* 0x000fe400078e00ff */
[----:B------:R-:W-:-:S07]  /*0ea0*/  IMAD.U32 R5, RZ, RZ, UR4 ;  /* 0x00000004ff057e24 */ /* 0x000fce000f8e00ff */
.L_x_7:
[----:B------:R-:W-:-:S06]  /*0eb0*/  IMAD R13, R0, 0x4, R1 ;  /* 0x00000004000d7824 */ /* 0x000fcc00078e0201 */
[----:B------:R-:W5:Y:S01]  /*0ec0*/  LDL R13, [R13+0x4] ;  /* 0x000004000d0d7983 */ /* 0x000f620000100800 */
[----:B------:R-:W-:-:S05]  /*0ed0*/  UMOV UR4, URZ ;  /* 0x000000ff00047c82 */ /* 0x000fca0008000000 */
.L_x_6:
        /* <DEDUP_REMOVED lines=180> */
[----:B------:R0:W-:Y:S03]  /*1a20*/  STL [R1+0x4], R3 ;  /* 0x0000040301007387 */ /* 0x0001e60000100800 */
[----:B------:R-:W-:Y:S01]  /*1a30*/  ISETP.NE.AND.EX P0, PT, RZ, RZ, PT, P0 ;  /* 0x000000ffff00720c */ /* 0x000fe20003f05300 */
[----:B------:R0:W-:-:S12]  /*1a40*/  STL.64 [R1+0x10], R4 ;  /* 0x0000100401007387 */ /* 0x0001d80000100a00 */
[----:B0-----:R-:W-:Y:S05]  /*1a50*/  @P0 BRA `(.L_x_3) ;  /* 0x0000000800f40947 */ /* 0x001fea0003800000 */
[----:B------:R-:W-:Y:S01]  /*1a60*/  UMOV UR4, URZ ;  /* 0x000000ff00047c82 */ /* 0x000fe20008000000 */
[----:B------:R-:W-:Y:S01]  /*1a70*/  IMAD.MOV.U32 R0, RZ, RZ, RZ ;  /* 0x000000ffff007224 */ /* 0x000fe200078e00ff */
[----:B------:R-:W-:Y:S01]  /*1a80*/  CS2R R6, SRZ ;  /* 0x0000000000067805 */ /* 0x000fe2000001ff00 */
[----:B------:R-:W-:Y:S02]  /*1a90*/  IMAD.MOV.U32 R4, RZ, RZ, RZ ;  /* 0x000000ffff047224 */ /* 0x000fe400078e00ff */
[----:B------:R-:W-:Y:S02]  /*1aa0*/  IMAD.MOV.U32 R3, RZ, RZ, RZ ;  /* 0x000000ffff037224 */ /* 0x000fe400078e00ff */
[----:B------:R-:W-:-:S07]  /*1ab0*/  IMAD.U32 R5, RZ, RZ, UR4 ;  /* 0x00000004ff057e24 */ /* 0x000fce000f8e00ff */
.L_x_9:
[----:B------:R-:W-:-:S06]  /*1ac0*/  IMAD R13, R0, 0x4, R1 ;  /* 0x00000004000d7824 */ /* 0x000fcc00078e0201 */
[----:B------:R-:W5:Y:S01]  /*1ad0*/  LDL R13, [R13+0x4] ;  /* 0x000004000d0d7983 */ /* 0x000f620000100800 */
[----:B------:R-:W-:-:S05]  /*1ae0*/  UMOV UR4, URZ ;  /* 0x000000ff00047c82 */ /* 0x000fca0008000000 */
.L_x_8:
        /* <DEDUP_REMOVED lines=177> */
[----:B------:R0:W-:Y:S04]  /*2600*/  STL.64 [R1+0x8], R6 ;  /* 0x0000080601007387 */ /* 0x0001e80000100a00 */
[----:B------:R0:W-:Y:S04]  /*2610*/  STL [R1+0x4], R3 ;  /* 0x0000040301007387 */ /* 0x0001e80000100800 */
[----:B------:R0:W-:Y:S02]  /*2620*/  STL.64 [R1+0x10], R4 ;  /* 0x0000100401007387 */ /* 0x0001e40000100a00 */
.L_x_3:
[----:B------:R-:W-:Y:S05]  /*2630*/  BSYNC.RECONVERGENT B1 ;  /* 0x0000000000017941 */ /* 0x000fea0003800200 */
.L_x_2:
[C---:B------:R-:W-:Y:S01]  /*2640*/  ISETP.GT.U32.AND P0, PT, R11.reuse, 0x3, PT ;  /* 0x000000030b00780c */ /* 0x040fe20003f04070 */
[----:B------:R-:W-:Y:S01]  /*2650*/  VIADD R2, R2, 0x1 ;  /* 0x0000000102027836 */ /* 0x000fe20000000000 */
[--C-:B------:R-:W-:Y:S02]  /*2660*/  SHF.R.U64 R11, R11, 0x2, R12.reuse ;  /* 0x000000020b0b7819 */ /* 0x100fe4000000120c */
[----:B------:R-:W-:Y:S02]  /*2670*/  ISETP.GT.U32.AND.EX P0, PT, R12, RZ, PT, P0 ;  /* 0x000000ff0c00720c */ /* 0x000fe40003f04100 */
[----:B------:R-:W-:-:S11]  /*2680*/  SHF.R.U32.HI R12, RZ, 0x2, R12 ;  /* 0x00000002ff0c7819 */ /* 0x000fd6000001160c */
[----:B------:R-:W-:Y:S05]  /*2690*/  @P0 BRA `(.L_x_10) ;  /* 0xffffffd800d40947 */ /* 0x000fea000383ffff */
.L_x_1:
[----:B------:R-:W-:Y:S05]  /*26a0*/  BSYNC.RECONVERGENT B0 ;  /* 0x0000000000007941 */ /* 0x000fea0003800200 */
.L_x_0:
[----:B------:R-:W1:Y:S01]  /*26b0*/  LDCU UR4, c[0x0][0x39c] ;  /* 0x00007380ff0477ac */ /* 0x000e620008000800 */
[----:B------:R-:W2:Y:S01]  /*26c0*/  LDC.64 R8, c[0x0][0x3a0] ;  /* 0x0000e800ff087b82 */ /* 0x000ea20000000a00 */
[----:B------:R-:W-:-:S04]  /*26d0*/  SHF.R.U32.HI R0, RZ, 0x2, R3 ;  /* 0x00000002ff007819 */ /* 0x000fc80000011603 */
[----:B------:R-:W-:Y:S01]  /*26e0*/  LOP3.LUT R0, R0, R3, RZ, 0x3c, !PT ;  /* 0x0000000300007212 */ /* 0x000fe200078e3cff */
[----:B0-----:R-:W-:-:S04]  /*26f0*/  IMAD.SHL.U32 R3, R5, 0x10, RZ ;  /* 0x0000001005037824 */ /* 0x001fc800078e00ff */
[----:B------:R-:W-:-:S05]  /*2700*/  IMAD.SHL.U32 R2, R0, 0x2, RZ ;  /* 0x0000000200027824 */ /* 0x000fca00078e00ff */
[----:B------:R-:W-:Y:S01]  /*2710*/  LOP3.LUT R2, R0, R2, R3, 0x96, !PT ;  /* 0x0000000200027212 */ /* 0x000fe200078e9603 */
[----:B-1----:R-:W0:Y:S01]  /*2720*/  I2F.U32.RP R4, UR4 ;  /* 0x0000000400047d06 */ /* 0x002e220008209000 */
[----:B------:R-:W-:Y:S02]  /*2730*/  ISETP.NE.U32.AND P1, PT, RZ, UR4, PT ;  /* 0x00000004ff007c0c */ /* 0x000fe4000bf25070 */
[----:B------:R-:W-:Y:S02]  /*2740*/  LOP3.LUT R2, R2, R5, RZ, 0x3c, !PT ;  /* 0x0000000502027212 */ /* 0x000fe400078e3cff */
[----:B--2---:R-:W-:Y:S02]  /*2750*/  LOP3.LUT R8, R8, 0xaad26b49, RZ, 0x3c, !PT ;  /* 0xaad26b4908087812 */ /* 0x004fe400078e3cff */
[----:B------:R-:W-:-:S03]  /*2760*/  LOP3.LUT R9, R9, 0xf7dcefdd, RZ, 0x3c, !PT ;  /* 0xf7dcefdd09097812 */ /* 0x000fc600078e3cff */
[----:B------:R-:W-:Y:S02]  /*2770*/  IMAD R8, R8, 0x4182bed5, RZ ;  /* 0x4182bed508087824 */ /* 0x000fe400078e02ff */
[----:B------:R-:W-:Y:S01]  /*2780*/  IMAD R9, R9, -0x658354e5, RZ ;  /* 0x9a7cab1b09097824 */ /* 0x000fe200078e02ff */
[----:B0-----:R-:W0:Y:S04]  /*2790*/  MUFU.RCP R4, R4 ;  /* 0x0000000400047308 */ /* 0x001e280000001000 */
[----:B------:R-:W-:-:S04]  /*27a0*/  IADD3 R9, PT, PT, R8, 0x64f0c9, R9 ;  /* 0x0064f0c908097810 */ /* 0x000fc80007ffe009 */
[----:B------:R-:W-:Y:S01]  /*27b0*/  IADD3 R2, PT, PT, R9, 0x587c5, R2 ;  /* 0x000587c509027810 */ /* 0x000fe20007ffe002 */
[----:B0-----:R-:W-:-:S04]  /*27c0*/  VIADD R6, R4, 0xffffffe ;  /* 0x0ffffffe04067836 */ /* 0x001fc80000000000 */
[----:B------:R0:W1:Y:S02]  /*27d0*/  F2I.FTZ.U32.TRUNC.NTZ R7, R6 ;  /* 0x0000000600077305 */ /* 0x000064000021f000 */
[----:B0-----:R-:W-:Y:S02]  /*27e0*/  IMAD.MOV.U32 R6, RZ, RZ, RZ ;  /* 0x000000ffff067224 */ /* 0x001fe400078e00ff */
[----:B-1----:R-:W-:-:S04]  /*27f0*/  IMAD.MOV R4, RZ, RZ, -R7 ;  /* 0x000000ffff047224 */ /* 0x002fc800078e0a07 */
[----:B------:R-:W-:-:S04]  /*2800*/  IMAD R3, R4, UR4, RZ ;  /* 0x0000000404037c24 */ /* 0x000fc8000f8e02ff */
[----:B------:R-:W-:-:S06]  /*2810*/  IMAD.HI.U32 R7, R7, R3, R6 ;  /* 0x0000000307077227 */ /* 0x000fcc00078e0006 */
[----:B------:R-:W-:-:S04]  /*2820*/  IMAD.HI.U32 R7, R7, R2, RZ ;  /* 0x0000000207077227 */ /* 0x000fc800078e00ff */
[----:B------:R-:W-:-:S04]  /*2830*/  IMAD.MOV R7, RZ, RZ, -R7 ;  /* 0x000000ffff077224 */ /* 0x000fc800078e0a07 */
[----:B------:R-:W-:Y:S02]  /*2840*/  IMAD R17, R7, UR4, R2 ;  /* 0x0000000407117c24 */ /* 0x000fe4000f8e0202 */
[----:B------:R-:W0:Y:S03]  /*2850*/  LDC.64 R2, c[0x0][0x390] ;  /* 0x0000e400ff027b82 */ /* 0x000e260000000a00 */
[----:B------:R-:W-:-:S13]  /*2860*/  ISETP.GE.U32.AND P0, PT, R17, UR4, PT ;  /* 0x0000000411007c0c */ /* 0x000fda000bf06070 */
[----:B------:R-:W-:-:S05]  /*2870*/  @P0 VIADD R17, R17, -UR4 ;  /* 0x8000000411110c36 */ /* 0x000fca0008000000 */
[----:B------:R-:W-:Y:S01]  /*2880*/  ISETP.GE.U32.AND P0, PT, R17, UR4, PT ;  /* 0x0000000411007c0c */ /* 0x000fe2000bf06070 */
[----:B0-----:R-:W-:-:S12]  /*2890*/  IMAD.WIDE R2, R10, 0x4, R2 ;  /* 0x000000040a027825 */ /* 0x001fd800078e0202 */
[----:B------:R-:W-:Y:S01]  /*28a0*/  @P0 VIADD R17, R17, -UR4 ;  /* 0x8000000411110c36 */ /* 0x000fe20008000000 */
[----:B------:R-:W-:Y:S02]  /*28b0*/  ISETP.GE.AND P0, PT, R10, 0x1, PT ;  /* 0x000000010a00780c */ /* 0x000fe40003f06270 */
[----:B------:R-:W-:-:S05]  /*28c0*/  @!P1 LOP3.LUT R17, RZ, UR4, RZ, 0x33, !PT ;  /* 0x00000004ff119c12 */ /* 0x000fca000f8e33ff */
[----:B------:R0:W-:Y:S06]  /*28d0*/  STG.E desc[UR8][R2.64], R17 ;  /* 0x0000001102007986 */ /* 0x0001ec000c101908 */
[----:B------:R-:W-:Y:S05]  /*28e0*/  @!P0 EXIT ;  /* 0x000000000000894d */ /* 0x000fea0003800000 */
[----:B------:R-:W1:Y:S01]  /*28f0*/  LDCU UR4, c[0x0][0x398] ;  /* 0x00007300ff0477ac */ /* 0x000e620008000800 */
[----:B------:R-:W-:Y:S01]  /*2900*/  ISETP.GE.U32.AND P0, PT, R10, 0x4, PT ;  /* 0x000000040a00780c */ /* 0x000fe20003f06070 */
[----:B------:R-:W-:Y:S01]  /*2910*/  BSSY.RECONVERGENT B0, `(.L_x_11) ;  /* 0x000004a000007945 */ /* 0x000fe20003800200 */
[----:B------:R-:W-:Y:S01]  /*2920*/  IMAD.MOV.U32 R11, RZ, RZ, RZ ;  /* 0x000000ffff0b7224 */ /* 0x000fe200078e00ff */
[----:B------:R-:W2:Y:S01]  /*2930*/  LDCU UR10, c[0x0][0x398] ;  /* 0x00007300ff0a77ac */ /* 0x000ea20008000800 */
[----:B-1----:R-:W-:-:S04]  /*2940*/  IMAD.U32 R12, RZ, RZ, UR4 ;  /* 0x00000004ff0c7e24 */ /* 0x002fc8000f8e00ff */
[----:B------:R-:W-:-:S05]  /*2950*/  IMAD R0, R10, R12, RZ ;  /* 0x0000000c0a007224 */ /* 0x000fca00078e02ff */
[----:B--2---:R-:W-:Y:S05]  /*2960*/  @!P0 BRA `(.L_x_12) ;  /* 0x0000000400108947 */ /* 0x004fea0003800000 */
[----:B------:R-:W1:Y:S01]  /*2970*/  S2R R21, SR_TID.X ;  /* 0x0000000000157919 */ /* 0x000e620000002100 */
[----:B------:R-:W2:Y:S01]  /*2980*/  LDCU.64 UR6, c[0x0][0x390] ;  /* 0x00007200ff0677ac */ /* 0x000ea20008000a00 */
[----:B------:R-:W3:Y:S01]  /*2990*/  LDC.64 R4, c[0x0][0x380] ;  /* 0x0000e000ff047b82 */ /* 0x000ee20000000a00 */
[----:B------:R-:W-:Y:S01]  /*29a0*/  LOP3.LUT R11, R10, 0x7ffffffc, RZ, 0xc0, !PT ;  /* 0x7ffffffc0a0b7812 */ /* 0x000fe200078ec0ff */
[C-C-:B------:R-:W-:Y:S02]  /*29b0*/  IMAD R19, R12.reuse, 0x3, R10.reuse ;  /* 0x000000030c137824 */ /* 0x140fe400078e020a */
[--C-:B------:R-:W-:Y:S02]  /*29c0*/  IMAD R23, R12, 0x2, R10.reuse ;  /* 0x000000020c177824 */ /* 0x100fe400078e020a */
[----:B------:R-:W-:Y:S02]  /*29d0*/  IMAD.MOV.U32 R25, RZ, RZ, R10 ;  /* 0x000000ffff197224 */ /* 0x000fe400078e000a */
[----:B0-----:R-:W0:Y:S01]  /*29e0*/  LDC.64 R2, c[0x0][0x388] ;  /* 0x0000e200ff027b82 */ /* 0x001e220000000a00 */
[----:B------:R-:W-:-:S02]  /*29f0*/  IMAD.MOV.U32 R27, RZ, RZ, R0 ;  /* 0x000000ffff1b7224 */ /* 0x000fc400078e0000 */
[----:B------:R-:W-:Y:S01]  /*2a00*/  IMAD.MOV R18, RZ, RZ, -R11 ;  /* 0x000000ffff127224 */ /* 0x000fe200078e0a0b */
[----:B--2---:R-:W-:-:S04]  /*2a10*/  UIADD3 UR4, UP0, UPT, UR6, 0x8, URZ ;  /* 0x0000000806047890 */ /* 0x004fc8000ff1e0ff */
[----:B------:R-:W-:Y:S02]  /*2a20*/  UIADD3.X UR6, UPT, UPT, URZ, UR7, URZ, UP0, !UPT ;  /* 0x00000007ff067290 */ /* 0x000fe400087fe4ff */
[----:B------:R-:W-:-:S04]  /*2a30*/  IMAD.U32 R6, RZ, RZ, UR4 ;  /* 0x00000004ff067e24 */ /* 0x000fc8000f8e00ff */
[----:B------:R-:W-:Y:S01]  /*2a40*/  IMAD.U32 R7, RZ, RZ, UR6 ;  /* 0x00000006ff077e24 */ /* 0x000fe2000f8e00ff */
[----:B-1----:R-:W-:-:S07]  /*2a50*/  IADD3 R21, PT, PT, R12, UR5, R21 ;  /* 0x000000050c157c10 */ /* 0x002fce000fffe015 */
.L_x_21:
[----:B---3--:R-:W-:-:S05]  /*2a60*/  IMAD.WIDE R12, R27, 0x4, R4 ;  /* 0x000000041b0c7825 */ /* 0x008fca00078e0204 */
[----:B------:R-:W2:Y:S01]  /*2a70*/  LDG.E R8, desc[UR8][R12.64] ;  /* 0x000000080c087981 */ /* 0x000ea2000c1e1900 */
[----:B------:R-:W-:Y:S01]  /*2a80*/  BSSY.RECONVERGENT B1, `(.L_x_13) ;  /* 0x0000009000017945 */ /* 0x000fe20003800200 */
[----:B--2---:R-:W-:Y:S01]  /*2a90*/  ISETP.NE.AND P0, PT, R8, RZ, PT ;  /* 0x000000ff0800720c */ /* 0x004fe20003f05270 */
[----:B0-----:R-:W-:-:S12]  /*2aa0*/  IMAD.WIDE R8, R27, 0x4, R2 ;  /* 0x000000041b087825 */ /* 0x001fd800078e0202 */
[----:B------:R-:W-:Y:S05]  /*2ab0*/  @!P0 BRA `(.L_x_14) ;  /* 0x0000000000148947 */ /* 0x000fea0003800000 */
[----:B------:R-:W-:Y:S01]  /*2ac0*/  IMAD.WIDE R14, R25, 0x4, R2 ;  /* 0x00000004190e7825 */ /* 0x000fe200078e0202 */
[----:B------:R-:W2:Y:S05]  /*2ad0*/  LDG.E R16, desc[UR8][R8.64] ;  /* 0x0000000808107981 */ /* 0x000eaa000c1e1900 */
[----:B------:R-:W2:Y:S02]  /*2ae0*/  LDG.E R15, desc[UR8][R14.64] ;  /* 0x000000080e0f7981 */ /* 0x000ea4000c1e1900 */
[----:B--2---:R-:W-:-:S13]  /*2af0*/  ISETP.NE.AND P0, PT, R16, R15, PT ;  /* 0x0000000f1000720c */ /* 0x004fda0003f05270 */
[----:B------:R0:W-:Y:S02]  /*2b00*/  @!P0 STG.E desc[UR8][R6.64+-0x8], R17 ;  /* 0xfffff81106008986 */ /* 0x0001e4000c101908 */
.L_x_14:
[----:B------:R-:W-:Y:S05]  /*2b10*/  BSYNC.RECONVERGENT B1 ;  /* 0x0000000000017941 */ /* 0x000fea0003800200 */
.L_x_13:
[----:B------:R-:W2:Y:S01]  /*2b20*/  LDG.E R14, desc[UR8][R12.64+0x4] ;  /* 0x000004080c0e7981 */ /* 0x000ea2000c1e1900 */
[----:B------:R-:W-:Y:S01]  /*2b30*/  BSSY.RECONVERGENT B1, `(.L_x_15) ;  /* 0x0000008000017945 */ /* 0x000fe20003800200 */
[----:B--2---:R-:W-:-:S13]  /*2b40*/  ISETP.NE.AND P0, PT, R14, RZ, PT ;  /* 0x000000ff0e00720c */ /* 0x004fda0003f05270 */
[----:B------:R-:W-:Y:S05]  /*2b50*/  @!P0 BRA `(.L_x_16) ;  /* 0x0000000000148947 */ /* 0x000fea0003800000 */
[----:B------:R-:W-:Y:S01]  /*2b60*/  IMAD.WIDE R14, R21, 0x4, R2 ;  /* 0x00000004150e7825 */ /* 0x000fe200078e0202 */
[----:B------:R-:W2:Y:S05]  /*2b70*/  LDG.E R16, desc[UR8][R8.64+0x4] ;  /* 0x0000040808107981 */ /* 0x000eaa000c1e1900 */
[----:B------:R-:W2:Y:S02]  /*2b80*/  LDG.E R15, desc[UR8][R14.64] ;  /* 0x000000080e0f7981 */ /* 0x000ea4000c1e1900 */
[----:B--2---:R-:W-:-:S13]  /*2b90*/  ISETP.NE.AND P0, PT, R16, R15, PT ;  /* 0x0000000f1000720c */ /* 0x004fda0003f05270 */
[----:B------:R1:W-:Y:S02]  /*2ba0*/  @!P0 STG.E desc[UR8][R6.64+-0x4], R17 ;  /* 0xfffffc1106008986 */ /* 0x0003e4000c101908 */
.L_x_16:
[----:B------:R-:W-:Y:S05]  /*2bb0*/  BSYNC.RECONVERGENT B1 ;  /* 0x0000000000017941 */ /* 0x000fea0003800200 */
.L_x_15:
        /* <DEDUP_REMOVED lines=9> */
.L_x_18:
[----:B------:R-:W-:Y:S05]  /*2c50*/  BSYNC.RECONVERGENT B1 ;  /* 0x0000000000017941 */ /* 0x000fea0003800200 */
.L_x_17:
[----:B------:R-:W3:Y:S01]  /*2c60*/  LDG.E R12, desc[UR8][R12.64+0xc] ;  /* 0x00000c080c0c7981 */ /* 0x000ee2000c1e1900 */
[----:B------:R-:W-:Y:S01]  /*2c70*/  BSSY.RECONVERGENT B1, `(.L_x_19) ;  /* 0x0000008000017945 */ /* 0x000fe20003800200 */
[----:B---3--:R-:W-:-:S13]  /*2c80*/  ISETP.NE.AND P0, PT, R12, RZ, PT ;  /* 0x000000ff0c00720c */ /* 0x008fda0003f05270 */
[----:B------:R-:W-:Y:S05]  /*2c90*/  @!P0 BRA `(.L_x_20) ;  /* 0x0000000000148947 */ /* 0x000fea0003800000 */
[----:B------:R-:W-:Y:S01]  /*2ca0*/  IMAD.WIDE R12, R19, 0x4, R2 ;  /* 0x00000004130c7825 */ /* 0x000fe200078e0202 */
[----:B------:R-:W3:Y:S05]  /*2cb0*/  LDG.E R8, desc[UR8][R8.64+0xc] ;  /* 0x00000c0808087981 */ /* 0x000eea000c1e1900 */
[----:B------:R-:W3:Y:S02]  /*2cc0*/  LDG.E R13, desc[UR8][R12.64] ;  /* 0x000000080c0d7981 */ /* 0x000ee4000c1e1900 */
[----:B---3--:R-:W-:-:S13]  /*2cd0*/  ISETP.NE.AND P0, PT, R8, R13, PT ;  /* 0x0000000d0800720c */ /* 0x008fda0003f05270 */
[----:B------:R3:W-:Y:S02]  /*2ce0*/  @!P0 STG.E desc[UR8][R6.64+0x4], R17 ;  /* 0x0000041106008986 */ /* 0x0007e4000c101908 */
.L_x_20:
[----:B------:R-:W-:Y:S05]  /*2cf0*/  BSYNC.RECONVERGENT B1 ;  /* 0x0000000000017941 */ /* 0x000fea0003800200 */
.L_x_19:
[----:B------:R-:W-:Y:S01]  /*2d00*/  VIADD R18, R18, 0x4 ;  /* 0x0000000412127836 */ /* 0x000fe20000000000 */
[----:B0123--:R-:W-:Y:S01]  /*2d10*/  IADD3 R6, P1, PT, R6, 0x10, RZ ;  /* 0x0000001006067810 */ /* 0x00ffe20007f3e0ff */
[----:B------:R-:W-:Y:S02]  /*2d20*/  IMAD.U32 R12, RZ, RZ, UR10 ;  /* 0x0000000aff0c7e24 */ /* 0x000fe4000f8e00ff */
[----:B------:R-:W-:Y:S01]  /*2d30*/  VIADD R27, R27, 0x4 ;  /* 0x000000041b1b7836 */ /* 0x000fe20000000000 */
[----:B------:R-:W-:Y:S01]  /*2d40*/  ISETP.NE.AND P0, PT, R18, RZ, PT ;  /* 0x000000ff1200720c */ /* 0x000fe20003f05270 */
[----:B------:R-:W-:Y:S02]  /*2d50*/  IMAD.X R7, RZ, RZ, R7, P1 ;  /* 0x000000ffff077224 */ /* 0x000fe400008e0607 */
[C---:B------:R-:W-:Y:S02]  /*2d60*/  IMAD R19, R12.reuse, 0x4, R19 ;  /* 0x000000040c137824 */ /* 0x040fe400078e0213 */
[----:B------:R-:W-:-:S02]  /*2d70*/  IMAD R23, R12, 0x4, R23 ;  /* 0x000000040c177824 */ /* 0x000fc400078e0217 */
[C---:B------:R-:W-:Y:S02]  /*2d80*/  IMAD R21, R12.reuse, 0x4, R21 ;  /* 0x000000040c157824 */ /* 0x040fe400078e0215 */
[----:B------:R-:W-:-:S04]  /*2d90*/  IMAD R25, R12, 0x4, R25 ;  /* 0x000000040c197824 */ /* 0x000fc800078e0219 */
[----:B------:R-:W-:Y:S05]  /*2da0*/  @P0 BRA `(.L_x_21) ;  /* 0xfffffffc002c0947 */ /* 0x000fea000383ffff */
.L_x_12:
[----:B------:R-:W-:Y:S05]  /*2db0*/  BSYNC.RECONVERGENT B0 ;  /* 0x0000000000007941 */ /* 0x000fea0003800200 */
.L_x_11:
[----:B------:R-:W-:-:S13]  /*2dc0*/  LOP3.LUT P0, R8, R10, 0x3, RZ, 0xc0, !PT ;  /* 0x000000030a087812 */ /* 0x000fda000780c0ff */
[----:B------:R-:W-:Y:S05]  /*2dd0*/  @!P0 EXIT ;  /* 0x000000000000894d */ /* 0x000fea0003800000 */
[----:B------:R-:W1:Y:S01]  /*2de0*/  LDC.64 R6, c[0x0][0x390] ;  /* 0x0000e400ff067b82 */ /* 0x000e620000000a00 */
[C---:B------:R-:W-:Y:S01]  /*2df0*/  IMAD R13, R11.reuse, R12, R10 ;  /* 0x0000000c0b0d7224 */ /* 0x040fe200078e020a */
[----:B------:R-:W2:Y:S06]  /*2e00*/  LDCU UR4, c[0x0][0x398] ;  /* 0x00007300ff0477ac */ /* 0x000eac0008000800 */
[----:B------:R-:W3:Y:S08]  /*2e10*/  LDC.64 R4, c[0x0][0x380] ;  /* 0x0000e000ff047b82 */ /* 0x000ef00000000a00 */
[----:B0-----:R-:W0:Y:S01]  /*2e20*/  LDC.64 R2, c[0x0][0x388] ;  /* 0x0000e200ff027b82 */ /* 0x001e220000000a00 */
[----:B-1----:R-:W-:-:S04]  /*2e30*/  IMAD.WIDE.U32 R6, R11, 0x4, R6 ;  /* 0x000000040b067825 */ /* 0x002fc800078e0006 */
[----:B------:R-:W-:Y:S02]  /*2e40*/  IMAD.IADD R11, R0, 0x1, R11 ;  /* 0x00000001000b7824 */ /* 0x000fe400078e020b */
[----:B------:R-:W-:Y:S02]  /*2e50*/  IMAD.MOV.U32 R10, RZ, RZ, R6 ;  /* 0x000000ffff0a7224 */ /* 0x000fe400078e0006 */
[----:B------:R-:W-:Y:S02]  /*2e60*/  IMAD.MOV.U32 R15, RZ, RZ, R7 ;  /* 0x000000ffff0f7224 */ /* 0x000fe400078e0007 */
[----:B--23--:R-:W-:-:S07]  /*2e70*/  IMAD.MOV R0, RZ, RZ, -R8 ;  /* 0x000000ffff007224 */ /* 0x00cfce00078e0a08 */
.L_x_24:
[----:B-1----:R-:W-:-:S06]  /*2e80*/  IMAD.WIDE R6, R11, 0x4, R4 ;  /* 0x000000040b067825 */ /* 0x002fcc00078e0204 */
[----:B------:R-:W2:Y:S01]  /*2e90*/  LDG.E R6, desc[UR8][R6.64] ;  /* 0x0000000806067981 */ /* 0x000ea2000c1e1900 */
[----:B------:R-:W-:Y:S01]  /*2ea0*/  VIADD R0, R0, 0x1 ;  /* 0x0000000100007836 */ /* 0x000fe20000000000 */
[----:B------:R-:W-:Y:S04]  /*2eb0*/  BSSY.RECONVERGENT B0, `(.L_x_22) ;  /* 0x000000c000007945 */ /* 0x000fe80003800200 */
[----:B------:R-:W-:Y:S02]  /*2ec0*/  ISETP.NE.AND P1, PT, R0, RZ, PT ;  /* 0x000000ff0000720c */ /* 0x000fe40003f25270 */
[----:B--2---:R-:W-:-:S13]  /*2ed0*/  ISETP.NE.AND P0, PT, R6, RZ, PT ;  /* 0x000000ff0600720c */ /* 0x004fda0003f05270 */
[----:B------:R-:W-:Y:S05]  /*2ee0*/  @!P0 BRA `(.L_x_23) ;  /* 0x0000000000208947 */ /* 0x000fea0003800000 */
[----:B0-----:R-:W-:-:S04]  /*2ef0*/  IMAD.WIDE R6, R11, 0x4, R2 ;  /* 0x000000040b067825 */ /* 0x001fc800078e0202 */
[----:B------:R-:W-:Y:S02]  /*2f00*/  IMAD.WIDE R8, R13, 0x4, R2 ;  /* 0x000000040d087825 */ /* 0x000fe400078e0202 */
[----:B------:R-:W2:Y:S04]  /*2f10*/  LDG.E R6, desc[UR8][R6.64] ;  /* 0x0000000806067981 */ /* 0x000ea8000c1e1900 */
[----:B------:R-:W2:Y:S02]  /*2f20*/  LDG.E R9, desc[UR8][R8.64] ;  /* 0x0000000808097981 */ /* 0x000ea4000c1e1900 */
[----:B--2---:R-:W-:-:S13]  /*2f30*/  ISETP.NE.AND P0, PT, R6, R9, PT ;  /* 0x000000090600720c */ /* 0x004fda0003f05270 */
[----:B------:R-:W-:Y:S02]  /*2f40*/  @!P0 IMAD.MOV.U32 R6, RZ, RZ, R10 ;  /* 0x000000ffff068224 */ /* 0x000fe400078e000a */
[----:B------:R-:W-:-:S05]  /*2f50*/  @!P0 IMAD.MOV.U32 R7, RZ, RZ, R15 ;  /* 0x000000ffff078224 */ /* 0x000fca00078e000f */
[----:B------:R1:W-:Y:S02]  /*2f60*/  @!P0 STG.E desc[UR8][R6.64], R17 ;  /* 0x0000001106008986 */ /* 0x0003e4000c101908 */
.L_x_23:
[----:B------:R-:W-:Y:S05]  /*2f70*/  BSYNC.RECONVERGENT B0 ;  /* 0x0000000000007941 */ /* 0x000fea0003800200 */
.L_x_22:
[----:B------:R-:W-:Y:S01]  /*2f80*/  IADD3 R10, P0, PT, R10, 0x4, RZ ;  /* 0x000000040a0a7810 */ /* 0x000fe20007f1e0ff */
[----:B------:R-:W-:Y:S02]  /*2f90*/  VIADD R13, R13, UR4 ;  /* 0x000000040d0d7c36 */ /* 0x000fe40008000000 */
[----:B------:R-:W-:Y:S02]  /*2fa0*/  VIADD R11, R11, 0x1 ;  /* 0x000000010b0b7836 */ /* 0x000fe40000000000 */
[----:B------:R-:W-:Y:S01]  /*2fb0*/  IMAD.X R15, RZ, RZ, R15, P0 ;  /* 0x000000ffff0f7224 */ /* 0x000fe200000e060f */
[----:B------:R-:W-:Y:S07]  /*2fc0*/  @P1 BRA `(.L_x_24) ;  /* 0xfffffffc00ac1947 */ /* 0x000fee000383ffff */
[----:B------:R-:W-:Y:S05]  /*2fd0*/  EXIT ;  /* 0x000000000000794d */ /* 0x000fea0003800000 */
.L_x_25:
[----:B------:R-:W-:-:S00]  /*2fe0*/  BRA `(.L_x_25) ;  /* 0xfffffffc00fc7947 */ /* 0x000fc0000383ffff */
[----:B------:R-:W-:-:S00]  /*2ff0*/  NOP ;  /* 0x0000000000007918 */ /* 0x000fc00000000000 */
        /* <DEDUP_REMOVED lines=8> */
.L_x_26:


//--------------------- .nv.global.init           --------------------------
	.section	.nv.global.init,"aw",@progbits
	.align	4
.nv.global.init:
	.type		mrg32k3aM1SubSeq,@object
	.size		mrg32k3aM1SubSeq,(mrg32k3aM2SubSeq - mrg32k3aM1SubSeq)
mrg32k3aM1SubSeq:
        /*0000*/ 	.byte	0x0b, 0xcc, 0xee, 0x04, 0x73, 0x29, 0x8b, 0x6f, 0xf6, 0x53, 0x03, 0xf6, 0x23, 0xf6, 0xea, 0xda
        /* <DEDUP_REMOVED lines=125> */
	.type		mrg32k3aM2SubSeq,@object
	.size		mrg32k3aM2SubSeq,(mrg32k3aM1 - mrg32k3aM2SubSeq)
mrg32k3aM2SubSeq:
        /* <DEDUP_REMOVED lines=126> */
	.type		mrg32k3aM1,@object
	.size		mrg32k3aM1,(mrg32k3aM1Seq - mrg32k3aM1)
mrg32k3aM1:
        /* <DEDUP_REMOVED lines=144> */
	.type		mrg32k3aM1Seq,@object
	.size		mrg32k3aM1Seq,(mrg32k3aM2 - mrg32k3aM1Seq)
mrg32k3aM1Seq:
        /* <DEDUP_REMOVED lines=144> */
	.type		mrg32k3aM2,@object
	.size		mrg32k3aM2,(mrg32k3aM2Seq - mrg32k3aM2)
mrg32k3aM2:
        /* <DEDUP_REMOVED lines=144> */
	.type		mrg32k3aM2Seq,@object
	.size		mrg32k3aM2Seq,(precalc_xorwow_matrix - mrg32k3aM2Seq)
mrg32k3aM2Seq:
        /* <DEDUP_REMOVED lines=144> */
	.type		precalc_xorwow_matrix,@object
	.size		precalc_xorwow_matrix,(precalc_xorwow_offset_matrix - precalc_xorwow_matrix)
precalc_xorwow_matrix:
        /* <DEDUP_REMOVED lines=6400> */
	.type		precalc_xorwow_offset_matrix,@object
	.size		precalc_xorwow_offset_matrix,(.L_1 - precalc_xorwow_offset_matrix)
precalc_xorwow_offset_matrix:
        /* <DEDUP_REMOVED lines=6400> */
.L_1:


//--------------------- .nv.shared.reserved.0     --------------------------
	.section	.nv.shared.reserved.0,"aw",@nobits
	.weak		__nv_reservedSMEM_offset_0_alias
	.size		__nv_reservedSMEM_offset_0_alias, 0, 64
	.other		__nv_reservedSMEM_offset_0_alias,@"STO_CUDA_RESERVED_SHARED STV_DEFAULT"
__nv_reservedSMEM_offset_0_alias:
	.zero		0
	.zero		64


//--------------------- .nv.constant0._Z15randomPartitionPiS_S_iiy --------------------------
	.section	.nv.constant0._Z15randomPartitionPiS_S_iiy,"a",@progbits
	.sectionflags	@""
	.align	4
.nv.constant0._Z15randomPartitionPiS_S_iiy:
	.zero		936


//--------------------- SYMBOLS --------------------------

	.type		.nv.reservedSmem.offset0,@object
	.size		.nv.reservedSmem.offset0,0x4
